//
// Generated by NVIDIA NVVM Compiler
//
// Compiler Build ID: CL-36424714
// Cuda compilation tools, release 13.0, V13.0.88
// Based on NVVM 20.0.0
//

.version 9.0
.target sm_100
.address_size 64

	// .globl	_Z9tiledGemmILi32EEvPKfS1_Pfiii
// _ZZ9tiledGemmILi32EEvPKfS1_PfiiiE2As has been demoted
// _ZZ9tiledGemmILi32EEvPKfS1_PfiiiE2Bs has been demoted
// _ZZ12regBlockGemmILi64ELi64ELi8ELi4ELi4EEvPKfS1_PfiiiE2As has been demoted
// _ZZ12regBlockGemmILi64ELi64ELi8ELi4ELi4EEvPKfS1_PfiiiE2Bs has been demoted

.visible .entry _Z9tiledGemmILi32EEvPKfS1_Pfiii(
	.param .u64 .ptr .align 1 _Z9tiledGemmILi32EEvPKfS1_Pfiii_param_0,
	.param .u64 .ptr .align 1 _Z9tiledGemmILi32EEvPKfS1_Pfiii_param_1,
	.param .u64 .ptr .align 1 _Z9tiledGemmILi32EEvPKfS1_Pfiii_param_2,
	.param .u32 _Z9tiledGemmILi32EEvPKfS1_Pfiii_param_3,
	.param .u32 _Z9tiledGemmILi32EEvPKfS1_Pfiii_param_4,
	.param .u32 _Z9tiledGemmILi32EEvPKfS1_Pfiii_param_5
)
{
	.reg .pred 	%p<12>;
	.reg .b32 	%r<41>;
	.reg .b32 	%f<111>;
	.reg .b64 	%rd<13>;
	// demoted variable
	.shared .align 4 .b8 _ZZ9tiledGemmILi32EEvPKfS1_PfiiiE2As[4224];
	// demoted variable
	.shared .align 4 .b8 _ZZ9tiledGemmILi32EEvPKfS1_PfiiiE2Bs[4224];
	ld.param.u64 	%rd3, [_Z9tiledGemmILi32EEvPKfS1_Pfiii_param_0];
	ld.param.u64 	%rd4, [_Z9tiledGemmILi32EEvPKfS1_Pfiii_param_1];
	ld.param.u64 	%rd5, [_Z9tiledGemmILi32EEvPKfS1_Pfiii_param_2];
	ld.param.u32 	%r23, [_Z9tiledGemmILi32EEvPKfS1_Pfiii_param_3];
	ld.param.u32 	%r24, [_Z9tiledGemmILi32EEvPKfS1_Pfiii_param_4];
	ld.param.u32 	%r25, [_Z9tiledGemmILi32EEvPKfS1_Pfiii_param_5];
	mov.u32 	%r26, %ctaid.y;
	shl.b32 	%r27, %r26, 5;
	mov.u32 	%r38, %tid.y;
	add.s32 	%r2, %r27, %r38;
	mov.u32 	%r28, %ctaid.x;
	shl.b32 	%r3, %r28, 5;
	mov.u32 	%r36, %tid.x;
	add.s32 	%r5, %r3, %r36;
	setp.lt.s32 	%p1, %r25, 1;
	mov.f32 	%f110, 0f00000000;
	@%p1 bra 	$L__BB0_7;
	mul.lo.s32 	%r30, %r38, 132;
	mov.u32 	%r31, _ZZ9tiledGemmILi32EEvPKfS1_PfiiiE2As;
	add.s32 	%r6, %r31, %r30;
	shl.b32 	%r32, %r36, 2;
	add.s32 	%r7, %r6, %r32;
	mov.u32 	%r33, _ZZ9tiledGemmILi32EEvPKfS1_PfiiiE2Bs;
	add.s32 	%r9, %r33, %r32;
	add.s32 	%r8, %r9, %r30;
	mad.lo.s32 	%r34, %r38, %r24, %r36;
	add.s32 	%r39, %r34, %r3;
	shl.b32 	%r11, %r24, 5;
	mad.lo.s32 	%r37, %r25, %r2, %r36;
	cvta.to.global.u64 	%rd1, %rd3;
	cvta.to.global.u64 	%rd2, %rd4;
	mov.f32 	%f110, 0f00000000;
	mov.b32 	%r40, 0;
$L__BB0_2:
	setp.ge.s32 	%p2, %r2, %r23;
	setp.ge.u32 	%p3, %r36, %r25;
	mov.f32 	%f108, 0f00000000;
	or.pred  	%p4, %p2, %p3;
	@%p4 bra 	$L__BB0_4;
	mul.wide.u32 	%rd6, %r37, 4;
	add.s64 	%rd7, %rd1, %rd6;
	ld.global.f32 	%f108, [%rd7];
$L__BB0_4:
	setp.ge.s32 	%p5, %r5, %r24;
	st.shared.f32 	[%r7], %f108;
	setp.ge.u32 	%p6, %r38, %r25;
	mov.f32 	%f109, 0f00000000;
	or.pred  	%p7, %p5, %p6;
	@%p7 bra 	$L__BB0_6;
	mul.wide.u32 	%rd8, %r39, 4;
	add.s64 	%rd9, %rd2, %rd8;
	ld.global.f32 	%f109, [%rd9];
$L__BB0_6:
	st.shared.f32 	[%r8], %f109;
	bar.sync 	0;
	ld.shared.f32 	%f12, [%r6];
	ld.shared.f32 	%f13, [%r9];
	fma.rn.f32 	%f14, %f12, %f13, %f110;
	ld.shared.f32 	%f15, [%r6+4];
	ld.shared.f32 	%f16, [%r9+132];
	fma.rn.f32 	%f17, %f15, %f16, %f14;
	ld.shared.f32 	%f18, [%r6+8];
	ld.shared.f32 	%f19, [%r9+264];
	fma.rn.f32 	%f20, %f18, %f19, %f17;
	ld.shared.f32 	%f21, [%r6+12];
	ld.shared.f32 	%f22, [%r9+396];
	fma.rn.f32 	%f23, %f21, %f22, %f20;
	ld.shared.f32 	%f24, [%r6+16];
	ld.shared.f32 	%f25, [%r9+528];
	fma.rn.f32 	%f26, %f24, %f25, %f23;
	ld.shared.f32 	%f27, [%r6+20];
	ld.shared.f32 	%f28, [%r9+660];
	fma.rn.f32 	%f29, %f27, %f28, %f26;
	ld.shared.f32 	%f30, [%r6+24];
	ld.shared.f32 	%f31, [%r9+792];
	fma.rn.f32 	%f32, %f30, %f31, %f29;
	ld.shared.f32 	%f33, [%r6+28];
	ld.shared.f32 	%f34, [%r9+924];
	fma.rn.f32 	%f35, %f33, %f34, %f32;
	ld.shared.f32 	%f36, [%r6+32];
	ld.shared.f32 	%f37, [%r9+1056];
	fma.rn.f32 	%f38, %f36, %f37, %f35;
	ld.shared.f32 	%f39, [%r6+36];
	ld.shared.f32 	%f40, [%r9+1188];
	fma.rn.f32 	%f41, %f39, %f40, %f38;
	ld.shared.f32 	%f42, [%r6+40];
	ld.shared.f32 	%f43, [%r9+1320];
	fma.rn.f32 	%f44, %f42, %f43, %f41;
	ld.shared.f32 	%f45, [%r6+44];
	ld.shared.f32 	%f46, [%r9+1452];
	fma.rn.f32 	%f47, %f45, %f46, %f44;
	ld.shared.f32 	%f48, [%r6+48];
	ld.shared.f32 	%f49, [%r9+1584];
	fma.rn.f32 	%f50, %f48, %f49, %f47;
	ld.shared.f32 	%f51, [%r6+52];
	ld.shared.f32 	%f52, [%r9+1716];
	fma.rn.f32 	%f53, %f51, %f52, %f50;
	ld.shared.f32 	%f54, [%r6+56];
	ld.shared.f32 	%f55, [%r9+1848];
	fma.rn.f32 	%f56, %f54, %f55, %f53;
	ld.shared.f32 	%f57, [%r6+60];
	ld.shared.f32 	%f58, [%r9+1980];
	fma.rn.f32 	%f59, %f57, %f58, %f56;
	ld.shared.f32 	%f60, [%r6+64];
	ld.shared.f32 	%f61, [%r9+2112];
	fma.rn.f32 	%f62, %f60, %f61, %f59;
	ld.shared.f32 	%f63, [%r6+68];
	ld.shared.f32 	%f64, [%r9+2244];
	fma.rn.f32 	%f65, %f63, %f64, %f62;
	ld.shared.f32 	%f66, [%r6+72];
	ld.shared.f32 	%f67, [%r9+2376];
	fma.rn.f32 	%f68, %f66, %f67, %f65;
	ld.shared.f32 	%f69, [%r6+76];
	ld.shared.f32 	%f70, [%r9+2508];
	fma.rn.f32 	%f71, %f69, %f70, %f68;
	ld.shared.f32 	%f72, [%r6+80];
	ld.shared.f32 	%f73, [%r9+2640];
	fma.rn.f32 	%f74, %f72, %f73, %f71;
	ld.shared.f32 	%f75, [%r6+84];
	ld.shared.f32 	%f76, [%r9+2772];
	fma.rn.f32 	%f77, %f75, %f76, %f74;
	ld.shared.f32 	%f78, [%r6+88];
	ld.shared.f32 	%f79, [%r9+2904];
	fma.rn.f32 	%f80, %f78, %f79, %f77;
	ld.shared.f32 	%f81, [%r6+92];
	ld.shared.f32 	%f82, [%r9+3036];
	fma.rn.f32 	%f83, %f81, %f82, %f80;
	ld.shared.f32 	%f84, [%r6+96];
	ld.shared.f32 	%f85, [%r9+3168];
	fma.rn.f32 	%f86, %f84, %f85, %f83;
	ld.shared.f32 	%f87, [%r6+100];
	ld.shared.f32 	%f88, [%r9+3300];
	fma.rn.f32 	%f89, %f87, %f88, %f86;
	ld.shared.f32 	%f90, [%r6+104];
	ld.shared.f32 	%f91, [%r9+3432];
	fma.rn.f32 	%f92, %f90, %f91, %f89;
	ld.shared.f32 	%f93, [%r6+108];
	ld.shared.f32 	%f94, [%r9+3564];
	fma.rn.f32 	%f95, %f93, %f94, %f92;
	ld.shared.f32 	%f96, [%r6+112];
	ld.shared.f32 	%f97, [%r9+3696];
	fma.rn.f32 	%f98, %f96, %f97, %f95;
	ld.shared.f32 	%f99, [%r6+116];
	ld.shared.f32 	%f100, [%r9+3828];
	fma.rn.f32 	%f101, %f99, %f100, %f98;
	ld.shared.f32 	%f102, [%r6+120];
	ld.shared.f32 	%f103, [%r9+3960];
	fma.rn.f32 	%f104, %f102, %f103, %f101;
	ld.shared.f32 	%f105, [%r6+124];
	ld.shared.f32 	%f106, [%r9+4092];
	fma.rn.f32 	%f110, %f105, %f106, %f104;
	bar.sync 	0;
	add.s32 	%r40, %r40, 32;
	add.s32 	%r39, %r39, %r11;
	add.s32 	%r38, %r38, 32;
	add.s32 	%r37, %r37, 32;
	add.s32 	%r36, %r36, 32;
	setp.lt.s32 	%p8, %r40, %r25;
	@%p8 bra 	$L__BB0_2;
$L__BB0_7:
	setp.ge.s32 	%p9, %r2, %r23;
	setp.ge.s32 	%p10, %r5, %r24;
	or.pred  	%p11, %p9, %p10;
	@%p11 bra 	$L__BB0_9;
	mad.lo.s32 	%r35, %r24, %r2, %r5;
	cvta.to.global.u64 	%rd10, %rd5;
	mul.wide.s32 	%rd11, %r35, 4;
	add.s64 	%rd12, %rd10, %rd11;
	st.global.f32 	[%rd12], %f110;
$L__BB0_9:
	ret;

}
	// .globl	_Z12regBlockGemmILi64ELi64ELi8ELi4ELi4EEvPKfS1_Pfiii
.visible .entry _Z12regBlockGemmILi64ELi64ELi8ELi4ELi4EEvPKfS1_Pfiii(
	.param .u64 .ptr .align 1 _Z12regBlockGemmILi64ELi64ELi8ELi4ELi4EEvPKfS1_Pfiii_param_0,
	.param .u64 .ptr .align 1 _Z12regBlockGemmILi64ELi64ELi8ELi4ELi4EEvPKfS1_Pfiii_param_1,
	.param .u64 .ptr .align 1 _Z12regBlockGemmILi64ELi64ELi8ELi4ELi4EEvPKfS1_Pfiii_param_2,
	.param .u32 _Z12regBlockGemmILi64ELi64ELi8ELi4ELi4EEvPKfS1_Pfiii_param_3,
	.param .u32 _Z12regBlockGemmILi64ELi64ELi8ELi4ELi4EEvPKfS1_Pfiii_param_4,
	.param .u32 _Z12regBlockGemmILi64ELi64ELi8ELi4ELi4EEvPKfS1_Pfiii_param_5
)
{
	.reg .pred 	%p<60>;
	.reg .b16 	%rs<6>;
	.reg .b32 	%r<80>;
	.reg .b32 	%f<267>;
	.reg .b64 	%rd<38>;
	// demoted variable
	.shared .align 4 .b8 _ZZ12regBlockGemmILi64ELi64ELi8ELi4ELi4EEvPKfS1_PfiiiE2As[2080];
	// demoted variable
	.shared .align 4 .b8 _ZZ12regBlockGemmILi64ELi64ELi8ELi4ELi4EEvPKfS1_PfiiiE2Bs[2080];
	ld.param.u64 	%rd9, [_Z12regBlockGemmILi64ELi64ELi8ELi4ELi4EEvPKfS1_Pfiii_param_2];
	ld.param.u32 	%r39, [_Z12regBlockGemmILi64ELi64ELi8ELi4ELi4EEvPKfS1_Pfiii_param_3];
	ld.param.u32 	%r40, [_Z12regBlockGemmILi64ELi64ELi8ELi4ELi4EEvPKfS1_Pfiii_param_4];
	ld.param.u32 	%r41, [_Z12regBlockGemmILi64ELi64ELi8ELi4ELi4EEvPKfS1_Pfiii_param_5];
	cvta.to.global.u64 	%rd1, %rd9;
	mov.u32 	%r1, %tid.x;
	mov.u32 	%r2, %tid.y;
	shl.b32 	%r42, %r2, 2;
	shl.b32 	%r43, %r1, 2;
	mov.u32 	%r44, %ctaid.y;
	shl.b32 	%r3, %r44, 6;
	add.s32 	%r4, %r3, %r42;
	mov.u32 	%r45, %ctaid.x;
	shl.b32 	%r5, %r45, 6;
	add.s32 	%r6, %r5, %r43;
	setp.lt.s32 	%p1, %r41, 1;
	mov.f32 	%f251, 0f00000000;
	mov.f32 	%f252, %f251;
	mov.f32 	%f253, %f251;
	mov.f32 	%f254, %f251;
	mov.f32 	%f255, %f251;
	mov.f32 	%f256, %f251;
	mov.f32 	%f257, %f251;
	mov.f32 	%f258, %f251;
	mov.f32 	%f259, %f251;
	mov.f32 	%f260, %f251;
	mov.f32 	%f261, %f251;
	mov.f32 	%f262, %f251;
	mov.f32 	%f263, %f251;
	mov.f32 	%f264, %f251;
	mov.f32 	%f265, %f251;
	mov.f32 	%f266, %f251;
	@%p1 bra 	$L__BB1_12;
	shl.b32 	%r47, %r2, 4;
	add.s32 	%r7, %r47, %r1;
	shr.u32 	%r8, %r7, 6;
	cvt.u16.u32 	%rs1, %r2;
	shl.b16 	%rs2, %rs1, 4;
	cvt.u16.u32 	%rs3, %r1;
	add.s16 	%rs4, %rs2, %rs3;
	cvt.u32.u16 	%r48, %rs4;
	and.b32  	%r49, %r48, 63;
	and.b16  	%rs5, %rs4, 63;
	mul.wide.u16 	%r50, %rs5, 4;
	mad.lo.s32 	%r51, %r8, 260, %r50;
	mov.u32 	%r52, _ZZ12regBlockGemmILi64ELi64ELi8ELi4ELi4EEvPKfS1_PfiiiE2As;
	add.s32 	%r9, %r52, %r51;
	add.s32 	%r53, %r3, %r49;
	mad.lo.s32 	%r10, %r41, %r53, %r8;
	mov.b32 	%r74, 0;
	mov.f32 	%f251, 0f00000000;
$L__BB1_2:
	setp.gt.u32 	%p2, %r7, 511;
	@%p2 bra 	$L__BB1_11;
	add.s32 	%r76, %r10, %r74;
	add.s32 	%r75, %r8, %r74;
	mov.u32 	%r77, %r9;
	mov.u32 	%r78, %r7;
$L__BB1_4:
	and.b32  	%r54, %r78, 63;
	add.s32 	%r56, %r54, %r3;
	setp.ge.s32 	%p3, %r75, %r41;
	setp.ge.s32 	%p4, %r56, %r39;
	mov.f32 	%f249, 0f00000000;
	or.pred  	%p5, %p3, %p4;
	@%p5 bra 	$L__BB1_6;
	ld.param.u64 	%rd36, [_Z12regBlockGemmILi64ELi64ELi8ELi4ELi4EEvPKfS1_Pfiii_param_0];
	cvta.to.global.u64 	%rd10, %rd36;
	mul.wide.u32 	%rd11, %r76, 4;
	add.s64 	%rd12, %rd10, %rd11;
	ld.global.f32 	%f249, [%rd12];
$L__BB1_6:
	st.shared.f32 	[%r77], %f249;
	add.s32 	%r18, %r78, 256;
	add.s32 	%r77, %r77, 1040;
	add.s32 	%r76, %r76, 4;
	add.s32 	%r75, %r75, 4;
	setp.lt.u32 	%p6, %r78, 256;
	mov.u32 	%r78, %r18;
	@%p6 bra 	$L__BB1_4;
	mov.u32 	%r79, %r7;
$L__BB1_8:
	shr.u32 	%r23, %r79, 6;
	and.b32  	%r24, %r79, 63;
	add.s32 	%r25, %r23, %r74;
	add.s32 	%r26, %r24, %r5;
	setp.ge.s32 	%p7, %r25, %r41;
	setp.ge.s32 	%p8, %r26, %r40;
	mov.f32 	%f250, 0f00000000;
	or.pred  	%p9, %p7, %p8;
	@%p9 bra 	$L__BB1_10;
	ld.param.u64 	%rd37, [_Z12regBlockGemmILi64ELi64ELi8ELi4ELi4EEvPKfS1_Pfiii_param_1];
	mad.lo.s32 	%r57, %r25, %r40, %r26;
	cvta.to.global.u64 	%rd13, %rd37;
	mul.wide.s32 	%rd14, %r57, 4;
	add.s64 	%rd15, %rd13, %rd14;
	ld.global.f32 	%f250, [%rd15];
$L__BB1_10:
	mov.u32 	%r58, _ZZ12regBlockGemmILi64ELi64ELi8ELi4ELi4EEvPKfS1_PfiiiE2Bs;
	mad.lo.s32 	%r59, %r23, 260, %r58;
	shl.b32 	%r60, %r24, 2;
	add.s32 	%r61, %r59, %r60;
	st.shared.f32 	[%r61], %f250;
	add.s32 	%r27, %r79, 256;
	setp.lt.u32 	%p10, %r79, 256;
	mov.u32 	%r79, %r27;
	@%p10 bra 	$L__BB1_8;
$L__BB1_11:
	bar.sync 	0;
	mov.u32 	%r62, %tid.y;
	shl.b32 	%r63, %r62, 4;
	mov.u32 	%r64, _ZZ12regBlockGemmILi64ELi64ELi8ELi4ELi4EEvPKfS1_PfiiiE2As;
	add.s32 	%r65, %r64, %r63;
	ld.shared.f32 	%f57, [%r65];
	ld.shared.f32 	%f58, [%r65+4];
	ld.shared.f32 	%f59, [%r65+8];
	ld.shared.f32 	%f60, [%r65+12];
	mov.u32 	%r66, %tid.x;
	shl.b32 	%r67, %r66, 4;
	mov.u32 	%r68, _ZZ12regBlockGemmILi64ELi64ELi8ELi4ELi4EEvPKfS1_PfiiiE2Bs;
	add.s32 	%r69, %r68, %r67;
	ld.shared.f32 	%f61, [%r69];
	ld.shared.f32 	%f62, [%r69+4];
	ld.shared.f32 	%f63, [%r69+8];
	ld.shared.f32 	%f64, [%r69+12];
	fma.rn.f32 	%f65, %f57, %f61, %f258;
	fma.rn.f32 	%f66, %f57, %f62, %f257;
	fma.rn.f32 	%f67, %f57, %f63, %f256;
	fma.rn.f32 	%f68, %f57, %f64, %f255;
	fma.rn.f32 	%f69, %f58, %f61, %f254;
	fma.rn.f32 	%f70, %f58, %f62, %f253;
	fma.rn.f32 	%f71, %f58, %f63, %f252;
	fma.rn.f32 	%f72, %f58, %f64, %f251;
	fma.rn.f32 	%f73, %f59, %f61, %f259;
	fma.rn.f32 	%f74, %f59, %f62, %f260;
	fma.rn.f32 	%f75, %f59, %f63, %f261;
	fma.rn.f32 	%f76, %f59, %f64, %f262;
	fma.rn.f32 	%f77, %f60, %f61, %f263;
	fma.rn.f32 	%f78, %f60, %f62, %f264;
	fma.rn.f32 	%f79, %f60, %f63, %f265;
	fma.rn.f32 	%f80, %f60, %f64, %f266;
	ld.shared.f32 	%f81, [%r65+260];
	ld.shared.f32 	%f82, [%r65+264];
	ld.shared.f32 	%f83, [%r65+268];
	ld.shared.f32 	%f84, [%r65+272];
	ld.shared.f32 	%f85, [%r69+260];
	ld.shared.f32 	%f86, [%r69+264];
	ld.shared.f32 	%f87, [%r69+268];
	ld.shared.f32 	%f88, [%r69+272];
	fma.rn.f32 	%f89, %f81, %f85, %f65;
	fma.rn.f32 	%f90, %f81, %f86, %f66;
	fma.rn.f32 	%f91, %f81, %f87, %f67;
	fma.rn.f32 	%f92, %f81, %f88, %f68;
	fma.rn.f32 	%f93, %f82, %f85, %f69;
	fma.rn.f32 	%f94, %f82, %f86, %f70;
	fma.rn.f32 	%f95, %f82, %f87, %f71;
	fma.rn.f32 	%f96, %f82, %f88, %f72;
	fma.rn.f32 	%f97, %f83, %f85, %f73;
	fma.rn.f32 	%f98, %f83, %f86, %f74;
	fma.rn.f32 	%f99, %f83, %f87, %f75;
	fma.rn.f32 	%f100, %f83, %f88, %f76;
	fma.rn.f32 	%f101, %f84, %f85, %f77;
	fma.rn.f32 	%f102, %f84, %f86, %f78;
	fma.rn.f32 	%f103, %f84, %f87, %f79;
	fma.rn.f32 	%f104, %f84, %f88, %f80;
	ld.shared.f32 	%f105, [%r65+520];
	ld.shared.f32 	%f106, [%r65+524];
	ld.shared.f32 	%f107, [%r65+528];
	ld.shared.f32 	%f108, [%r65+532];
	ld.shared.f32 	%f109, [%r69+520];
	ld.shared.f32 	%f110, [%r69+524];
	ld.shared.f32 	%f111, [%r69+528];
	ld.shared.f32 	%f112, [%r69+532];
	fma.rn.f32 	%f113, %f105, %f109, %f89;
	fma.rn.f32 	%f114, %f105, %f110, %f90;
	fma.rn.f32 	%f115, %f105, %f111, %f91;
	fma.rn.f32 	%f116, %f105, %f112, %f92;
	fma.rn.f32 	%f117, %f106, %f109, %f93;
	fma.rn.f32 	%f118, %f106, %f110, %f94;
	fma.rn.f32 	%f119, %f106, %f111, %f95;
	fma.rn.f32 	%f120, %f106, %f112, %f96;
	fma.rn.f32 	%f121, %f107, %f109, %f97;
	fma.rn.f32 	%f122, %f107, %f110, %f98;
	fma.rn.f32 	%f123, %f107, %f111, %f99;
	fma.rn.f32 	%f124, %f107, %f112, %f100;
	fma.rn.f32 	%f125, %f108, %f109, %f101;
	fma.rn.f32 	%f126, %f108, %f110, %f102;
	fma.rn.f32 	%f127, %f108, %f111, %f103;
	fma.rn.f32 	%f128, %f108, %f112, %f104;
	ld.shared.f32 	%f129, [%r65+780];
	ld.shared.f32 	%f130, [%r65+784];
	ld.shared.f32 	%f131, [%r65+788];
	ld.shared.f32 	%f132, [%r65+792];
	ld.shared.f32 	%f133, [%r69+780];
	ld.shared.f32 	%f134, [%r69+784];
	ld.shared.f32 	%f135, [%r69+788];
	ld.shared.f32 	%f136, [%r69+792];
	fma.rn.f32 	%f137, %f129, %f133, %f113;
	fma.rn.f32 	%f138, %f129, %f134, %f114;
	fma.rn.f32 	%f139, %f129, %f135, %f115;
	fma.rn.f32 	%f140, %f129, %f136, %f116;
	fma.rn.f32 	%f141, %f130, %f133, %f117;
	fma.rn.f32 	%f142, %f130, %f134, %f118;
	fma.rn.f32 	%f143, %f130, %f135, %f119;
	fma.rn.f32 	%f144, %f130, %f136, %f120;
	fma.rn.f32 	%f145, %f131, %f133, %f121;
	fma.rn.f32 	%f146, %f131, %f134, %f122;
	fma.rn.f32 	%f147, %f131, %f135, %f123;
	fma.rn.f32 	%f148, %f131, %f136, %f124;
	fma.rn.f32 	%f149, %f132, %f133, %f125;
	fma.rn.f32 	%f150, %f132, %f134, %f126;
	fma.rn.f32 	%f151, %f132, %f135, %f127;
	fma.rn.f32 	%f152, %f132, %f136, %f128;
	ld.shared.f32 	%f153, [%r65+1040];
	ld.shared.f32 	%f154, [%r65+1044];
	ld.shared.f32 	%f155, [%r65+1048];
	ld.shared.f32 	%f156, [%r65+1052];
	ld.shared.f32 	%f157, [%r69+1040];
	ld.shared.f32 	%f158, [%r69+1044];
	ld.shared.f32 	%f159, [%r69+1048];
	ld.shared.f32 	%f160, [%r69+1052];
	fma.rn.f32 	%f161, %f153, %f157, %f137;
	fma.rn.f32 	%f162, %f153, %f158, %f138;
	fma.rn.f32 	%f163, %f153, %f159, %f139;
	fma.rn.f32 	%f164, %f153, %f160, %f140;
	fma.rn.f32 	%f165, %f154, %f157, %f141;
	fma.rn.f32 	%f166, %f154, %f158, %f142;
	fma.rn.f32 	%f167, %f154, %f159, %f143;
	fma.rn.f32 	%f168, %f154, %f160, %f144;
	fma.rn.f32 	%f169, %f155, %f157, %f145;
	fma.rn.f32 	%f170, %f155, %f158, %f146;
	fma.rn.f32 	%f171, %f155, %f159, %f147;
	fma.rn.f32 	%f172, %f155, %f160, %f148;
	fma.rn.f32 	%f173, %f156, %f157, %f149;
	fma.rn.f32 	%f174, %f156, %f158, %f150;
	fma.rn.f32 	%f175, %f156, %f159, %f151;
	fma.rn.f32 	%f176, %f156, %f160, %f152;
	ld.shared.f32 	%f177, [%r65+1300];
	ld.shared.f32 	%f178, [%r65+1304];
	ld.shared.f32 	%f179, [%r65+1308];
	ld.shared.f32 	%f180, [%r65+1312];
	ld.shared.f32 	%f181, [%r69+1300];
	ld.shared.f32 	%f182, [%r69+1304];
	ld.shared.f32 	%f183, [%r69+1308];
	ld.shared.f32 	%f184, [%r69+1312];
	fma.rn.f32 	%f185, %f177, %f181, %f161;
	fma.rn.f32 	%f186, %f177, %f182, %f162;
	fma.rn.f32 	%f187, %f177, %f183, %f163;
	fma.rn.f32 	%f188, %f177, %f184, %f164;
	fma.rn.f32 	%f189, %f178, %f181, %f165;
	fma.rn.f32 	%f190, %f178, %f182, %f166;
	fma.rn.f32 	%f191, %f178, %f183, %f167;
	fma.rn.f32 	%f192, %f178, %f184, %f168;
	fma.rn.f32 	%f193, %f179, %f181, %f169;
	fma.rn.f32 	%f194, %f179, %f182, %f170;
	fma.rn.f32 	%f195, %f179, %f183, %f171;
	fma.rn.f32 	%f196, %f179, %f184, %f172;
	fma.rn.f32 	%f197, %f180, %f181, %f173;
	fma.rn.f32 	%f198, %f180, %f182, %f174;
	fma.rn.f32 	%f199, %f180, %f183, %f175;
	fma.rn.f32 	%f200, %f180, %f184, %f176;
	ld.shared.f32 	%f201, [%r65+1560];
	ld.shared.f32 	%f202, [%r65+1564];
	ld.shared.f32 	%f203, [%r65+1568];
	ld.shared.f32 	%f204, [%r65+1572];
	ld.shared.f32 	%f205, [%r69+1560];
	ld.shared.f32 	%f206, [%r69+1564];
	ld.shared.f32 	%f207, [%r69+1568];
	ld.shared.f32 	%f208, [%r69+1572];
	fma.rn.f32 	%f209, %f201, %f205, %f185;
	fma.rn.f32 	%f210, %f201, %f206, %f186;
	fma.rn.f32 	%f211, %f201, %f207, %f187;
	fma.rn.f32 	%f212, %f201, %f208, %f188;
	fma.rn.f32 	%f213, %f202, %f205, %f189;
	fma.rn.f32 	%f214, %f202, %f206, %f190;
	fma.rn.f32 	%f215, %f202, %f207, %f191;
	fma.rn.f32 	%f216, %f202, %f208, %f192;
	fma.rn.f32 	%f217, %f203, %f205, %f193;
	fma.rn.f32 	%f218, %f203, %f206, %f194;
	fma.rn.f32 	%f219, %f203, %f207, %f195;
	fma.rn.f32 	%f220, %f203, %f208, %f196;
	fma.rn.f32 	%f221, %f204, %f205, %f197;
	fma.rn.f32 	%f222, %f204, %f206, %f198;
	fma.rn.f32 	%f223, %f204, %f207, %f199;
	fma.rn.f32 	%f224, %f204, %f208, %f200;
	ld.shared.f32 	%f225, [%r65+1820];
	ld.shared.f32 	%f226, [%r65+1824];
	ld.shared.f32 	%f227, [%r65+1828];
	ld.shared.f32 	%f228, [%r65+1832];
	ld.shared.f32 	%f229, [%r69+1820];
	ld.shared.f32 	%f230, [%r69+1824];
	ld.shared.f32 	%f231, [%r69+1828];
	ld.shared.f32 	%f232, [%r69+1832];
	fma.rn.f32 	%f258, %f225, %f229, %f209;
	fma.rn.f32 	%f257, %f225, %f230, %f210;
	fma.rn.f32 	%f256, %f225, %f231, %f211;
	fma.rn.f32 	%f255, %f225, %f232, %f212;
	fma.rn.f32 	%f254, %f226, %f229, %f213;
	fma.rn.f32 	%f253, %f226, %f230, %f214;
	fma.rn.f32 	%f252, %f226, %f231, %f215;
	fma.rn.f32 	%f251, %f226, %f232, %f216;
	fma.rn.f32 	%f259, %f227, %f229, %f217;
	fma.rn.f32 	%f260, %f227, %f230, %f218;
	fma.rn.f32 	%f261, %f227, %f231, %f219;
	fma.rn.f32 	%f262, %f227, %f232, %f220;
	fma.rn.f32 	%f263, %f228, %f229, %f221;
	fma.rn.f32 	%f264, %f228, %f230, %f222;
	fma.rn.f32 	%f265, %f228, %f231, %f223;
	fma.rn.f32 	%f266, %f228, %f232, %f224;
	bar.sync 	0;
	add.s32 	%r74, %r74, 8;
	setp.lt.s32 	%p11, %r74, %r41;
	@%p11 bra 	$L__BB1_2;
$L__BB1_12:
	setp.ge.s32 	%p12, %r4, %r39;
	mul.lo.s32 	%r29, %r4, %r40;
	setp.ge.s32 	%p13, %r6, %r40;
	or.pred  	%p14, %p12, %p13;
	@%p14 bra 	$L__BB1_14;
	add.s32 	%r70, %r6, %r29;
	mul.wide.s32 	%rd16, %r70, 4;
	add.s64 	%rd17, %rd1, %rd16;
	st.global.f32 	[%rd17], %f258;
$L__BB1_14:
	add.s32 	%r30, %r6, 1;
	setp.ge.s32 	%p16, %r30, %r40;
	cvt.s64.s32 	%rd18, %r29;
	cvt.s64.s32 	%rd2, %r6;
	add.s64 	%rd19, %rd2, %rd18;
	shl.b64 	%rd20, %rd19, 2;
	add.s64 	%rd3, %rd1, %rd20;
	or.pred  	%p17, %p12, %p16;
	@%p17 bra 	$L__BB1_16;
	st.global.f32 	[%rd3+4], %f257;
$L__BB1_16:
	add.s32 	%r31, %r6, 2;
	setp.ge.s32 	%p19, %r31, %r40;
	or.pred  	%p20, %p12, %p19;
	@%p20 bra 	$L__BB1_18;
	st.global.f32 	[%rd3+8], %f256;
$L__BB1_18:
	add.s32 	%r32, %r6, 3;
	setp.ge.s32 	%p22, %r32, %r40;
	or.pred  	%p23, %p12, %p22;
	@%p23 bra 	$L__BB1_20;
	st.global.f32 	[%rd3+12], %f255;
$L__BB1_20:
	add.s32 	%r33, %r4, 1;
	setp.ge.s32 	%p25, %r33, %r39;
	add.s32 	%r34, %r29, %r40;
	or.pred  	%p26, %p25, %p13;
	@%p26 bra 	$L__BB1_22;
	add.s32 	%r71, %r6, %r34;
	mul.wide.s32 	%rd21, %r71, 4;
	add.s64 	%rd22, %rd1, %rd21;
	st.global.f32 	[%rd22], %f254;
$L__BB1_22:
	cvt.s64.s32 	%rd23, %r34;
	add.s64 	%rd24, %rd2, %rd23;
	shl.b64 	%rd25, %rd24, 2;
	add.s64 	%rd4, %rd1, %rd25;
	or.pred  	%p29, %p25, %p16;
	@%p29 bra 	$L__BB1_24;
	st.global.f32 	[%rd4+4], %f253;
$L__BB1_24:
	setp.ge.s32 	%p30, %r33, %r39;
	setp.ge.s32 	%p31, %r31, %r40;
	or.pred  	%p32, %p30, %p31;
	@%p32 bra 	$L__BB1_26;
	st.global.f32 	[%rd4+8], %f252;
$L__BB1_26:
	setp.ge.s32 	%p33, %r33, %r39;
	setp.ge.s32 	%p34, %r32, %r40;
	or.pred  	%p35, %p33, %p34;
	@%p35 bra 	$L__BB1_28;
	st.global.f32 	[%rd4+12], %f251;
$L__BB1_28:
	setp.ge.s32 	%p36, %r6, %r40;
	add.s32 	%r35, %r4, 2;
	setp.ge.s32 	%p37, %r35, %r39;
	add.s32 	%r36, %r34, %r40;
	or.pred  	%p38, %p37, %p36;
	@%p38 bra 	$L__BB1_30;
	add.s32 	%r72, %r6, %r36;
	mul.wide.s32 	%rd26, %r72, 4;
	add.s64 	%rd27, %rd1, %rd26;
	st.global.f32 	[%rd27], %f259;
$L__BB1_30:
	setp.ge.s32 	%p39, %r35, %r39;
	setp.ge.s32 	%p40, %r30, %r40;
	cvt.s64.s32 	%rd28, %r36;
	add.s64 	%rd29, %rd2, %rd28;
	shl.b64 	%rd30, %rd29, 2;
	add.s64 	%rd5, %rd1, %rd30;
	or.pred  	%p41, %p39, %p40;
	@%p41 bra 	$L__BB1_32;
	st.global.f32 	[%rd5+4], %f260;
$L__BB1_32:
	setp.ge.s32 	%p42, %r35, %r39;
	setp.ge.s32 	%p43, %r31, %r40;
	or.pred  	%p44, %p42, %p43;
	@%p44 bra 	$L__BB1_34;
	st.global.f32 	[%rd5+8], %f261;
$L__BB1_34:
	setp.ge.s32 	%p45, %r35, %r39;
	setp.ge.s32 	%p46, %r32, %r40;
	or.pred  	%p47, %p45, %p46;
	@%p47 bra 	$L__BB1_36;
	st.global.f32 	[%rd5+12], %f262;
$L__BB1_36:
	setp.ge.s32 	%p48, %r6, %r40;
	add.s32 	%r37, %r4, 3;
	setp.ge.s32 	%p49, %r37, %r39;
	add.s32 	%r38, %r36, %r40;
	or.pred  	%p50, %p49, %p48;
	@%p50 bra 	$L__BB1_38;
	add.s32 	%r73, %r6, %r38;
	mul.wide.s32 	%rd31, %r73, 4;
	add.s64 	%rd32, %rd1, %rd31;
	st.global.f32 	[%rd32], %f263;
$L__BB1_38:
	setp.ge.s32 	%p51, %r37, %r39;
	setp.ge.s32 	%p52, %r30, %r40;
	cvt.s64.s32 	%rd33, %r38;
	add.s64 	%rd34, %rd2, %rd33;
	shl.b64 	%rd35, %rd34, 2;
	add.s64 	%rd6, %rd1, %rd35;
	or.pred  	%p53, %p51, %p52;
	@%p53 bra 	$L__BB1_40;
	st.global.f32 	[%rd6+4], %f264;
$L__BB1_40:
	setp.ge.s32 	%p54, %r37, %r39;
	setp.ge.s32 	%p55, %r31, %r40;
	or.pred  	%p56, %p54, %p55;
	@%p56 bra 	$L__BB1_42;
	st.global.f32 	[%rd6+8], %f265;
$L__BB1_42:
	setp.ge.s32 	%p57, %r37, %r39;
	setp.ge.s32 	%p58, %r32, %r40;
	or.pred  	%p59, %p57, %p58;
	@%p59 bra 	$L__BB1_44;
	st.global.f32 	[%rd6+12], %f266;
$L__BB1_44:
	ret;

}


// ===== COMPILED SASS (sm_100) =====

	.target	sm_100

	.elftype	@"ET_EXEC"


//--------------------- .note.nv.tkinfo           --------------------------
	.section	.note.nv.tkinfo,"",@"SHT_NOTE"
	.sectionflags	@"SHF_NOTE_NV_TKINFO"
	.tkinfo
        /*0018*/ 	.word	0x00000002
        /*0030*/ 	.string	""
        /*0030*/ 	.string	"ptxas"
        /*0030*/ 	.string	"Cuda compilation tools, release 13.0, V13.0.88"
        /*0030*/ 	.string	"Build cuda_13.0.r13.0/compiler.36424714_0"
        /*0030*/ 	.string	"-arch sm_100 -m 64 "



//--------------------- .note.nv.cuinfo           --------------------------
	.section	.note.nv.cuinfo,"",@"SHT_NOTE"
	.sectionflags	@"SHF_NOTE_NV_CUINFO"
        /*0018*/ 	.short	0x0002
        /*001a*/ 	.short	0x0064
        /*001c*/ 	.short	0x0082
	.zero		2


//--------------------- .nv.info                  --------------------------
	.section	.nv.info,"",@"SHT_CUDA_INFO"
	.align	4


	//----- nvinfo : EIATTR_REGCOUNT
	.align		4
        /*0000*/ 	.byte	0x04, 0x2f
        /*0002*/ 	.short	(.L_1 - .L_0)
	.align		4
.L_0:
        /*0004*/ 	.word	index@(_Z9tiledGemmILi32EEvPKfS1_Pfiii)
        /*0008*/ 	.word	0x0000001f


	//----- nvinfo : EIATTR_FRAME_SIZE
	.align		4
.L_1:
        /*000c*/ 	.byte	0x04, 0x11
        /*000e*/ 	.short	(.L_3 - .L_2)
	.align		4
.L_2:
        /*0010*/ 	.word	index@(_Z9tiledGemmILi32EEvPKfS1_Pfiii)
        /*0014*/ 	.word	0x00000000


	//----- nvinfo : EIATTR_REGCOUNT
	.align		4
.L_3:
        /*0018*/ 	.byte	0x04, 0x2f
        /*001a*/ 	.short	(.L_5 - .L_4)
	.align		4
.L_4:
        /*001c*/ 	.word	index@(_Z12regBlockGemmILi64ELi64ELi8ELi4ELi4EEvPKfS1_Pfiii)
        /*0020*/ 	.word	0x00000028


	//----- nvinfo : EIATTR_FRAME_SIZE
	.align		4
.L_5:
        /*0024*/ 	.byte	0x04, 0x11
        /*0026*/ 	.short	(.L_7 - .L_6)
	.align		4
.L_6:
        /*0028*/ 	.word	index@(_Z12regBlockGemmILi64ELi64ELi8ELi4ELi4EEvPKfS1_Pfiii)
        /*002c*/ 	.word	0x00000000


	//----- nvinfo : EIATTR_MIN_STACK_SIZE
	.align		4
.L_7:
        /*0030*/ 	.byte	0x04, 0x12
        /*0032*/ 	.short	(.L_9 - .L_8)
	.align		4
.L_8:
        /*0034*/ 	.word	index@(_Z12regBlockGemmILi64ELi64ELi8ELi4ELi4EEvPKfS1_Pfiii)
        /*0038*/ 	.word	0x00000000


	//----- nvinfo : EIATTR_MIN_STACK_SIZE
	.align		4
.L_9:
        /*003c*/ 	.byte	0x04, 0x12
        /*003e*/ 	.short	(.L_11 - .L_10)
	.align		4
.L_10:
        /*0040*/ 	.word	index@(_Z9tiledGemmILi32EEvPKfS1_Pfiii)
        /*0044*/ 	.word	0x00000000
.L_11:


//--------------------- .nv.compat                --------------------------
	.section	.nv.compat,"",@"SHT_CUDA_COMPAT_INFO"
	.align	4
        /*0000*/ 	.byte	0x02, 0x09, 0x00, 0x00, 0x02, 0x02, 0x01, 0x00, 0x02, 0x05, 0x05, 0x00, 0x03, 0x07, 0x01, 0x01
        /*0010*/ 	.byte	0x02, 0x03, 0x00, 0x00, 0x02, 0x06, 0x01, 0x00, 0x04, 0x0b, 0x08, 0x00, 0x09, 0x00, 0x00, 0x00
        /*0020*/ 	.byte	0x00, 0x00, 0x00, 0x00


//--------------------- .nv.info._Z12regBlockGemmILi64ELi64ELi8ELi4ELi4EEvPKfS1_Pfiii --------------------------
	.section	.nv.info._Z12regBlockGemmILi64ELi64ELi8ELi4ELi4EEvPKfS1_Pfiii,"",@"SHT_CUDA_INFO"
	.sectionflags	@""
	.align	4


	//----- nvinfo : EIATTR_CUDA_API_VERSION
	.align		4
        /*0000*/ 	.byte	0x04, 0x37
        /*0002*/ 	.short	(.L_13 - .L_12)
.L_12:
        /*0004*/ 	.word	0x00000082


	//----- nvinfo : EIATTR_KPARAM_INFO
	.align		4
.L_13:
        /*0008*/ 	.byte	0x04, 0x17
        /*000a*/ 	.short	(.L_15 - .L_14)
.L_14:
        /*000c*/ 	.word	0x00000000
        /*0010*/ 	.short	0x0005
        /*0012*/ 	.short	0x0020
        /*0014*/ 	.byte	0x00, 0xf0, 0x11, 0x00


	//----- nvinfo : EIATTR_KPARAM_INFO
	.align		4
.L_15:
        /*0018*/ 	.byte	0x04, 0x17
        /*001a*/ 	.short	(.L_17 - .L_16)
.L_16:
        /*001c*/ 	.word	0x00000000
        /*0020*/ 	.short	0x0004
        /*0022*/ 	.short	0x001c
        /*0024*/ 	.byte	0x00, 0xf0, 0x11, 0x00


	//----- nvinfo : EIATTR_KPARAM_INFO
	.align		4
.L_17:
        /*0028*/ 	.byte	0x04, 0x17
        /*002a*/ 	.short	(.L_19 - .L_18)
.L_18:
        /*002c*/ 	.word	0x00000000
        /*0030*/ 	.short	0x0003
        /*0032*/ 	.short	0x0018
        /*0034*/ 	.byte	0x00, 0xf0, 0x11, 0x00


	//----- nvinfo : EIATTR_KPARAM_INFO
	.align		4
.L_19:
        /*0038*/ 	.byte	0x04, 0x17
        /*003a*/ 	.short	(.L_21 - .L_20)
.L_20:
        /*003c*/ 	.word	0x00000000
        /*0040*/ 	.short	0x0002
        /*0042*/ 	.short	0x0010
        /*0044*/ 	.byte	0x00, 0xf5, 0x21, 0x00


	//----- nvinfo : EIATTR_KPARAM_INFO
	.align		4
.L_21:
        /*0048*/ 	.byte	0x04, 0x17
        /*004a*/ 	.short	(.L_23 - .L_22)
.L_22:
        /*004c*/ 	.word	0x00000000
        /*0050*/ 	.short	0x0001
        /*0052*/ 	.short	0x0008
        /*0054*/ 	.byte	0x00, 0xf5, 0x21, 0x00


	//----- nvinfo : EIATTR_KPARAM_INFO
	.align		4
.L_23:
        /*0058*/ 	.byte	0x04, 0x17
        /*005a*/ 	.short	(.L_25 - .L_24)
.L_24:
        /*005c*/ 	.word	0x00000000
        /*0060*/ 	.short	0x0000
        /*0062*/ 	.short	0x0000
        /*0064*/ 	.byte	0x00, 0xf5, 0x21, 0x00


	//----- nvinfo : EIATTR_SPARSE_MMA_MASK
	.align		4
.L_25:
        /*0068*/ 	.byte	0x03, 0x50
        /*006a*/ 	.short	0x0000


	//----- nvinfo : EIATTR_MAXREG_COUNT
	.align		4
        /*006c*/ 	.byte	0x03, 0x1b
        /*006e*/ 	.short	0x00ff


	//----- nvinfo : EIATTR_NUM_BARRIERS
	.align		4
        /*0070*/ 	.byte	0x02, 0x4c
        /*0072*/ 	.byte	0x01
	.zero		1


	//----- nvinfo : EIATTR_MERCURY_ISA_VERSION
	.align		4
        /*0074*/ 	.byte	0x03, 0x5f
        /*0076*/ 	.short	0x0101


	//----- nvinfo : EIATTR_UNUSED_LOAD_BYTE_OFFSET
	.align		4
        /*0078*/ 	.byte	0x04, 0x44
        /*007a*/ 	.short	(.L_27 - .L_26)


	//   ....[0]....
.L_26:
        /*007c*/ 	.word	0x00000750
        /*0080*/ 	.word	0x0000fff0


	//   ....[1]....
        /*0084*/ 	.word	0x00000780
        /*0088*/ 	.word	0x0000fff0


	//   ....[2]....
        /*008c*/ 	.word	0x000009f0
        /*0090*/ 	.word	0x00000fff


	//   ....[3]....
        /*0094*/ 	.word	0x00000a10
        /*0098*/ 	.word	0x00000fff


	//   ....[4]....
        /*009c*/ 	.word	0x00000c30
        /*00a0*/ 	.word	0x0000fff0


	//   ....[5]....
        /*00a4*/ 	.word	0x00000c60
        /*00a8*/ 	.word	0x0000fff0


	//   ....[6]....
        /*00ac*/ 	.word	0x00000ea0
        /*00b0*/ 	.word	0x00000fff


	//   ....[7]....
        /*00b4*/ 	.word	0x00000f00
        /*00b8*/ 	.word	0x00000fff


	//----- nvinfo : EIATTR_VRC_CTA_INIT_COUNT
	.align		4
.L_27:
        /*00bc*/ 	.byte	0x02, 0x4a
	.zero		1
	.zero		1


	//----- nvinfo : EIATTR_EXIT_INSTR_OFFSETS
	.align		4
        /*00c0*/ 	.byte	0x04, 0x1c
        /*00c2*/ 	.short	(.L_29 - .L_28)


	//   ....[0]....
.L_28:
        /*00c4*/ 	.word	0x00001500


	//   ....[1]....
        /*00c8*/ 	.word	0x00001520


	//----- nvinfo : EIATTR_CRS_STACK_SIZE
	.align		4
.L_29:
        /*00cc*/ 	.byte	0x04, 0x1e
        /*00ce*/ 	.short	(.L_31 - .L_30)
.L_30:
        /*00d0*/ 	.word	0x00000000


	//----- nvinfo : EIATTR_CBANK_PARAM_SIZE
	.align		4
.L_31:
        /*00d4*/ 	.byte	0x03, 0x19
        /*00d6*/ 	.short	0x0024


	//----- nvinfo : EIATTR_PARAM_CBANK
	.align		4
        /*00d8*/ 	.byte	0x04, 0x0a
        /*00da*/ 	.short	(.L_33 - .L_32)
	.align		4
.L_32:
        /*00dc*/ 	.word	index@(.nv.constant0._Z12regBlockGemmILi64ELi64ELi8ELi4ELi4EEvPKfS1_Pfiii)
        /*00e0*/ 	.short	0x0380
        /*00e2*/ 	.short	0x0024


	//----- nvinfo : EIATTR_SW_WAR
	.align		4
.L_33:
        /*00e4*/ 	.byte	0x04, 0x36
        /*00e6*/ 	.short	(.L_35 - .L_34)
.L_34:
        /*00e8*/ 	.word	0x00000008
.L_35:


//--------------------- .nv.info._Z9tiledGemmILi32EEvPKfS1_Pfiii --------------------------
	.section	.nv.info._Z9tiledGemmILi32EEvPKfS1_Pfiii,"",@"SHT_CUDA_INFO"
	.sectionflags	@""
	.align	4


	//----- nvinfo : EIATTR_CUDA_API_VERSION
	.align		4
        /*0000*/ 	.byte	0x04, 0x37
        /*0002*/ 	.short	(.L_37 - .L_36)
.L_36:
        /*0004*/ 	.word	0x00000082


	//----- nvinfo : EIATTR_KPARAM_INFO
	.align		4
.L_37:
        /*0008*/ 	.byte	0x04, 0x17
        /*000a*/ 	.short	(.L_39 - .L_38)
.L_38:
        /*000c*/ 	.word	0x00000000
        /*0010*/ 	.short	0x0005
        /*0012*/ 	.short	0x0020
        /*0014*/ 	.byte	0x00, 0xf0, 0x11, 0x00


	//----- nvinfo : EIATTR_KPARAM_INFO
	.align		4
.L_39:
        /*0018*/ 	.byte	0x04, 0x17
        /*001a*/ 	.short	(.L_41 - .L_40)
.L_40:
        /*001c*/ 	.word	0x00000000
        /*0020*/ 	.short	0x0004
        /*0022*/ 	.short	0x001c
        /*0024*/ 	.byte	0x00, 0xf0, 0x11, 0x00


	//----- nvinfo : EIATTR_KPARAM_INFO
	.align		4
.L_41:
        /*0028*/ 	.byte	0x04, 0x17
        /*002a*/ 	.short	(.L_43 - .L_42)
.L_42:
        /*002c*/ 	.word	0x00000000
        /*0030*/ 	.short	0x0003
        /*0032*/ 	.short	0x0018
        /*0034*/ 	.byte	0x00, 0xf0, 0x11, 0x00


	//----- nvinfo : EIATTR_KPARAM_INFO
	.align		4
.L_43:
        /*0038*/ 	.byte	0x04, 0x17
        /*003a*/ 	.short	(.L_45 - .L_44)
.L_44:
        /*003c*/ 	.word	0x00000000
        /*0040*/ 	.short	0x0002
        /*0042*/ 	.short	0x0010
        /*0044*/ 	.byte	0x00, 0xf5, 0x21, 0x00


	//----- nvinfo : EIATTR_KPARAM_INFO
	.align		4
.L_45:
        /*0048*/ 	.byte	0x04, 0x17
        /*004a*/ 	.short	(.L_47 - .L_46)
.L_46:
        /*004c*/ 	.word	0x00000000
        /*0050*/ 	.short	0x0001
        /*0052*/ 	.short	0x0008
        /*0054*/ 	.byte	0x00, 0xf5, 0x21, 0x00


	//----- nvinfo : EIATTR_KPARAM_INFO
	.align		4
.L_47:
        /*0058*/ 	.byte	0x04, 0x17
        /*005a*/ 	.short	(.L_49 - .L_48)
.L_48:
        /*005c*/ 	.word	0x00000000
        /*0060*/ 	.short	0x0000
        /*0062*/ 	.short	0x0000
        /*0064*/ 	.byte	0x00, 0xf5, 0x21, 0x00


	//----- nvinfo : EIATTR_SPARSE_MMA_MASK
	.align		4
.L_49:
        /*0068*/ 	.byte	0x03, 0x50
        /*006a*/ 	.short	0x0000


	//----- nvinfo : EIATTR_MAXREG_COUNT
	.align		4
        /*006c*/ 	.byte	0x03, 0x1b
        /*006e*/ 	.short	0x00ff


	//----- nvinfo : EIATTR_NUM_BARRIERS
	.align		4
        /*0070*/ 	.byte	0x02, 0x4c
        /*0072*/ 	.byte	0x01
	.zero		1


	//----- nvinfo : EIATTR_MERCURY_ISA_VERSION
	.align		4
        /*0074*/ 	.byte	0x03, 0x5f
        /*0076*/ 	.short	0x0101


	//----- nvinfo : EIATTR_VRC_CTA_INIT_COUNT
	.align		4
        /*0078*/ 	.byte	0x02, 0x4a
	.zero		1
	.zero		1


	//----- nvinfo : EIATTR_EXIT_INSTR_OFFSETS
	.align		4
        /*007c*/ 	.byte	0x04, 0x1c
        /*007e*/ 	.short	(.L_51 - .L_50)


	//   ....[0]....
.L_50:
        /*0080*/ 	.word	0x00000970


	//   ....[1]....
        /*0084*/ 	.word	0x000009c0


	//----- nvinfo : EIATTR_CBANK_PARAM_SIZE
	.align		4
.L_51:
        /*0088*/ 	.byte	0x03, 0x19
        /*008a*/ 	.short	0x0024


	//----- nvinfo : EIATTR_PARAM_CBANK
	.align		4
        /*008c*/ 	.byte	0x04, 0x0a
        /*008e*/ 	.short	(.L_53 - .L_52)
	.align		4
.L_52:
        /*0090*/ 	.word	index@(.nv.constant0._Z9tiledGemmILi32EEvPKfS1_Pfiii)
        /*0094*/ 	.short	0x0380
        /*0096*/ 	.short	0x0024


	//----- nvinfo : EIATTR_SW_WAR
	.align		4
.L_53:
        /*0098*/ 	.byte	0x04, 0x36
        /*009a*/ 	.short	(.L_55 - .L_54)
.L_54:
        /*009c*/ 	.word	0x00000008
.L_55:


//--------------------- .nv.callgraph             --------------------------
	.section	.nv.callgraph,"",@"SHT_CUDA_CALLGRAPH"
	.align	4
	.sectionentsize	8
	.align		4
        /*0000*/ 	.word	0x00000000
	.align		4
        /*0004*/ 	.word	0xffffffff
	.align		4
        /*0008*/ 	.word	0x00000000
	.align		4
        /*000c*/ 	.word	0xfffffffe
	.align		4
        /*0010*/ 	.word	0x00000000
	.align		4
        /*0014*/ 	.word	0xfffffffd
	.align		4
        /*0018*/ 	.word	0x00000000
	.align		4
        /*001c*/ 	.word	0xfffffffc


//--------------------- .text._Z12regBlockGemmILi64ELi64ELi8ELi4ELi4EEvPKfS1_Pfiii --------------------------
	.section	.text._Z12regBlockGemmILi64ELi64ELi8ELi4ELi4EEvPKfS1_Pfiii,"ax",@progbits
	.align	128
        .global         _Z12regBlockGemmILi64ELi64ELi8ELi4ELi4EEvPKfS1_Pfiii
        .type           _Z12regBlockGemmILi64ELi64ELi8ELi4ELi4EEvPKfS1_Pfiii,@function
        .size           _Z12regBlockGemmILi64ELi64ELi8ELi4ELi4EEvPKfS1_Pfiii,(.L_x_11 - _Z12regBlockGemmILi64ELi64ELi8ELi4ELi4EEvPKfS1_Pfiii)
        .other          _Z12regBlockGemmILi64ELi64ELi8ELi4ELi4EEvPKfS1_Pfiii,@"STO_CUDA_ENTRY STV_DEFAULT"
_Z12regBlockGemmILi64ELi64ELi8ELi4ELi4EEvPKfS1_Pfiii:
.text._Z12regBlockGemmILi64ELi64ELi8ELi4ELi4EEvPKfS1_Pfiii:
[----:B------:R-:W-:Y:S01]  /*0000*/  LDC R1, c[0x0][0x37c] ;  /* 0x0000df00ff017b82 */ /* 0x000fe20000000800 */
[----:B------:R-:W0:Y:S07]  /*0010*/  S2R R3, SR_TID.Y ;  /* 0x0000000000037919 */ /* 0x000e2e0000002200 */
[----:B------:R-:W1:Y:S01]  /*0020*/  S2UR UR5, SR_CTAID.Y ;  /* 0x00000000000579c3 */ /* 0x000e620000002600 */
[----:B------:R-:W2:Y:S01]  /*0030*/  LDCU UR8, c[0x0][0x3a0] ;  /* 0x00007400ff0877ac */ /* 0x000ea20008000800 */
[----:B------:R-:W-:Y:S01]  /*0040*/  HFMA2 R20, -RZ, RZ, 0, 0 ;  /* 0x00000000ff147431 */ /* 0x000fe200000001ff */
[----:B------:R-:W3:Y:S01]  /*0050*/  S2R R6, SR_TID.X ;  /* 0x0000000000067919 */ /* 0x000ee20000002100 */
[----:B------:R-:W-:-:S02]  /*0060*/  CS2R R34, SRZ ;  /* 0x0000000000227805 */ /* 0x000fc4000001ff00 */
[----:B------:R-:W-:Y:S02]  /*0070*/  CS2R R16, SRZ ;  /* 0x0000000000107805 */ /* 0x000fe4000001ff00 */
[----:B------:R-:W-:Y:S02]  /*0080*/  CS2R R30, SRZ ;  /* 0x00000000001e7805 */ /* 0x000fe4000001ff00 */
[----:B------:R-:W-:Y:S01]  /*0090*/  CS2R R32, SRZ ;  /* 0x0000000000207805 */ /* 0x000fe2000001ff00 */
[----:B------:R-:W4:Y:S01]  /*00a0*/  S2UR UR6, SR_CTAID.X ;  /* 0x00000000000679c3 */ /* 0x000f220000002500 */
[----:B------:R-:W-:Y:S02]  /*00b0*/  CS2R R26, SRZ ;  /* 0x00000000001a7805 */ /* 0x000fe4000001ff00 */
[----:B------:R-:W-:Y:S02]  /*00c0*/  CS2R R28, SRZ ;  /* 0x00000000001c7805 */ /* 0x000fe4000001ff00 */
[----:B------:R-:W-:-:S02]  /*00d0*/  CS2R R22, SRZ ;  /* 0x0000000000167805 */ /* 0x000fc4000001ff00 */
[----:B------:R-:W-:Y:S01]  /*00e0*/  MOV R25, RZ ;  /* 0x000000ff00197202 */ /* 0x000fe20000000f00 */
[----:B------:R-:W3:Y:S01]  /*00f0*/  LDCU.64 UR10, c[0x0][0x358] ;  /* 0x00006b00ff0a77ac */ /* 0x000ee20008000a00 */
[----:B--2---:R-:W-:Y:S02]  /*0100*/  UISETP.GE.AND UP0, UPT, UR8, 0x1, UPT ;  /* 0x000000010800788c */ /* 0x004fe4000bf06270 */
[----:B-1----:R-:W-:-:S06]  /*0110*/  USHF.L.U32 UR5, UR5, 0x6, URZ ;  /* 0x0000000605057899 */ /* 0x002fcc00080006ff */
[----:B0-----:R-:W-:Y:S01]  /*0120*/  LEA R24, R3, UR5, 0x2 ;  /* 0x0000000503187c11 */ /* 0x001fe2000f8e10ff */
[----:B----4-:R-:W-:-:S06]  /*0130*/  USHF.L.U32 UR6, UR6, 0x6, URZ ;  /* 0x0000000606067899 */ /* 0x010fcc00080006ff */
[----:B---3--:R-:W-:Y:S01]  /*0140*/  LEA R7, R6, UR6, 0x2 ;  /* 0x0000000606077c11 */ /* 0x008fe2000f8e10ff */
[----:B------:R-:W-:Y:S06]  /*0150*/  BRA.U !UP0, `(.L_x_0) ;  /* 0x0000000d08b47547 */ /* 0x000fec000b800000 */
[----:B------:R-:W0:Y:S01]  /*0160*/  S2UR UR7, SR_CgaCtaId ;  /* 0x00000000000779c3 */ /* 0x000e220000008800 */
[----:B------:R-:W-:Y:S01]  /*0170*/  LEA R6, R3, R6, 0x4 ;  /* 0x0000000603067211 */ /* 0x000fe200078e20ff */
[----:B------:R-:W-:Y:S01]  /*0180*/  UMOV UR4, 0x400 ;  /* 0x0000040000047882 */ /* 0x000fe20000000000 */
[----:B------:R-:W-:Y:S02]  /*0190*/  MOV R35, RZ ;  /* 0x000000ff00237202 */ /* 0x000fe40000000f00 */
[C---:B------:R-:W-:Y:S02]  /*01a0*/  SHF.L.U32 R2, R6.reuse, 0x2, RZ ;  /* 0x0000000206027819 */ /* 0x040fe400000006ff */
[----:B------:R-:W-:Y:S02]  /*01b0*/  LOP3.LUT R0, R6, 0x3f, RZ, 0xc0, !PT ;  /* 0x0000003f06007812 */ /* 0x000fe400078ec0ff */
[----:B------:R-:W-:Y:S02]  /*01c0*/  SHF.R.U32.HI R5, RZ, 0x6, R6 ;  /* 0x00000006ff057819 */ /* 0x000fe40000011606 */
[----:B------:R-:W-:-:S02]  /*01d0*/  LOP3.LUT R2, R2, 0xfc, RZ, 0xe2, !PT ;  /* 0x000000fc02027812 */ /* 0x000fc400078ee2ff */
[----:B------:R-:W-:-:S03]  /*01e0*/  IADD3 R0, PT, PT, R0, UR5, RZ ;  /* 0x0000000500007c10 */ /* 0x000fc6000fffe0ff */
[----:B------:R-:W-:Y:S02]  /*01f0*/  IMAD R2, R5, 0x104, R2 ;  /* 0x0000010405027824 */ /* 0x000fe400078e0202 */
[----:B------:R-:W-:Y:S01]  /*0200*/  IMAD R3, R0, UR8, R5 ;  /* 0x0000000800037c24 */ /* 0x000fe2000f8e0205 */
[----:B0-----:R-:W-:-:S06]  /*0210*/  ULEA UR4, UR7, UR4, 0x18 ;  /* 0x0000000407047291 */ /* 0x001fcc000f8ec0ff */
[----:B------:R-:W-:Y:S01]  /*0220*/  IADD3 R2, PT, PT, R2, UR4, RZ ;  /* 0x0000000402027c10 */ /* 0x000fe2000fffe0ff */
[----:B------:R-:W-:-:S06]  /*0230*/  UMOV UR4, URZ ;  /* 0x000000ff00047c82 */ /* 0x000fcc0008000000 */
.L_x_6:
[----:B------:R-:W-:Y:S01]  /*0240*/  ISETP.GT.U32.AND P0, PT, R6, 0x1ff, PT ;  /* 0x000001ff0600780c */ /* 0x000fe20003f04070 */
[----:B------:R-:W0:Y:S01]  /*0250*/  LDCU UR12, c[0x0][0x3a0] ;  /* 0x00007400ff0c77ac */ /* 0x000e220008000800 */
[----:B------:R-:W-:Y:S01]  /*0260*/  BSSY.RECONVERGENT B0, `(.L_x_1) ;  /* 0x0000031000007945 */ /* 0x000fe20003800200 */
[----:B------:R-:W1:Y:S01]  /*0270*/  LDCU UR9, c[0x0][0x3a0] ;  /* 0x00007400ff0977ac */ /* 0x000e620008000800 */
[----:B------:R-:W2:Y:S01]  /*0280*/  LDCU UR7, c[0x0][0x398] ;  /* 0x00007300ff0777ac */ /* 0x000ea20008000800 */
[----:B------:R-:W3:Y:S08]  /*0290*/  LDCU UR8, c[0x0][0x39c] ;  /* 0x00007380ff0877ac */ /* 0x000ef00008000800 */
[----:B------:R-:W-:Y:S05]  /*02a0*/  @P0 BRA `(.L_x_2) ;  /* 0x0000000000b00947 */ /* 0x000fea0003800000 */
[----:B------:R-:W-:Y:S01]  /*02b0*/  BSSY.RECONVERGENT B1, `(.L_x_3) ;  /* 0x0000015000017945 */ /* 0x000fe20003800200 */
[----:B------:R-:W-:Y:S02]  /*02c0*/  IADD3 R11, PT, PT, R3, UR4, RZ ;  /* 0x00000004030b7c10 */ /* 0x000fe4000fffe0ff */
[----:B------:R-:W-:Y:S02]  /*02d0*/  IADD3 R0, PT, PT, R5, UR4, RZ ;  /* 0x0000000405007c10 */ /* 0x000fe4000fffe0ff */
[----:B------:R-:W-:Y:S02]  /*02e0*/  MOV R4, R2 ;  /* 0x0000000200047202 */ /* 0x000fe40000000f00 */
[----:B------:R-:W-:-:S07]  /*02f0*/  MOV R10, R6 ;  /* 0x00000006000a7202 */ /* 0x000fce0000000f00 */
.L_x_4:
[----:B------:R-:W-:Y:S01]  /*0300*/  LOP3.LUT R8, R10, 0x3f, RZ, 0xc0, !PT ;  /* 0x0000003f0a087812 */ /* 0x000fe200078ec0ff */
[----:B------:R-:W-:-:S03]  /*0310*/  HFMA2 R13, -RZ, RZ, 0, 0 ;  /* 0x00000000ff0d7431 */ /* 0x000fc600000001ff */
[----:B------:R-:W-:-:S04]  /*0320*/  IADD3 R8, PT, PT, R8, UR5, RZ ;  /* 0x0000000508087c10 */ /* 0x000fc8000fffe0ff */
[----:B--2---:R-:W-:-:S04]  /*0330*/  ISETP.GE.AND P0, PT, R8, UR7, PT ;  /* 0x0000000708007c0c */ /* 0x004fc8000bf06270 */
[----:B-1----:R-:W-:-:S13]  /*0340*/  ISETP.GE.OR P0, PT, R0, UR9, P0 ;  /* 0x0000000900007c0c */ /* 0x002fda0008706670 */
[----:B------:R-:W1:Y:S02]  /*0350*/  @!P0 LDC.64 R8, c[0x0][0x380] ;  /* 0x0000e000ff088b82 */ /* 0x000e640000000a00 */
[----:B-1----:R-:W-:-:S05]  /*0360*/  @!P0 IMAD.WIDE.U32 R8, R11, 0x4, R8 ;  /* 0x000000040b088825 */ /* 0x002fca00078e0008 */
[----:B------:R-:W2:Y:S01]  /*0370*/  @!P0 LDG.E R13, desc[UR10][R8.64] ;  /* 0x0000000a080d8981 */ /* 0x000ea2000c1e1900 */
[C---:B------:R-:W-:Y:S02]  /*0380*/  ISETP.GE.U32.AND P0, PT, R10.reuse, 0x100, PT ;  /* 0x000001000a00780c */ /* 0x040fe40003f06070 */
[----:B------:R-:W-:Y:S02]  /*0390*/  IADD3 R12, PT, PT, R10, 0x100, RZ ;  /* 0x000001000a0c7810 */ /* 0x000fe40007ffe0ff */
[----:B------:R-:W-:Y:S02]  /*03a0*/  IADD3 R0, PT, PT, R0, 0x4, RZ ;  /* 0x0000000400007810 */ /* 0x000fe40007ffe0ff */
[----:B------:R-:W-:Y:S02]  /*03b0*/  MOV R10, R12 ;  /* 0x0000000c000a7202 */ /* 0x000fe40000000f00 */
[----:B------:R-:W-:Y:S01]  /*03c0*/  IADD3 R11, PT, PT, R11, 0x4, RZ ;  /* 0x000000040b0b7810 */ /* 0x000fe20007ffe0ff */
[----:B--2---:R1:W-:Y:S02]  /*03d0*/  STS [R4], R13 ;  /* 0x0000000d04007388 */ /* 0x0043e40000000800 */
[----:B-1----:R-:W-:-:S02]  /*03e0*/  IADD3 R4, PT, PT, R4, 0x410, RZ ;  /* 0x0000041004047810 */ /* 0x002fc40007ffe0ff */
[----:B------:R-:W-:Y:S05]  /*03f0*/  @!P0 BRA `(.L_x_4) ;  /* 0xfffffffc00c08947 */ /* 0x000fea000383ffff */
[----:B0--3--:R-:W-:Y:S05]  /*0400*/  BSYNC.RECONVERGENT B1 ;  /* 0x0000000000017941 */ /* 0x009fea0003800200 */
.L_x_3:
[----:B------:R-:W0:Y:S01]  /*0410*/  S2R R9, SR_CgaCtaId ;  /* 0x0000000000097919 */ /* 0x000e220000008800 */
[----:B------:R-:W-:Y:S02]  /*0420*/  MOV R4, 0x400 ;  /* 0x0000040000047802 */ /* 0x000fe40000000f00 */
[----:B------:R-:W-:Y:S02]  /*0430*/  MOV R0, R6 ;  /* 0x0000000600007202 */ /* 0x000fe40000000f00 */
[----:B------:R-:W-:-:S04]  /*0440*/  IADD3 R4, PT, PT, R4, 0x820, RZ ;  /* 0x0000082004047810 */ /* 0x000fc80007ffe0ff */
[----:B0-----:R-:W-:-:S07]  /*0450*/  LEA R10, R9, R4, 0x18 ;  /* 0x00000004090a7211 */ /* 0x001fce00078ec0ff */
.L_x_5:
[----:B------:R-:W-:Y:S02]  /*0460*/  LOP3.LUT R12, R0, 0x3f, RZ, 0xc0, !PT ;  /* 0x0000003f000c7812 */ /* 0x000fe400078ec0ff */
[----:B------:R-:W-:Y:S02]  /*0470*/  SHF.R.U32.HI R13, RZ, 0x6, R0 ;  /* 0x00000006ff0d7819 */ /* 0x000fe40000011600 */
[----:B----4-:R-:W-:Y:S02]  /*0480*/  IADD3 R4, PT, PT, R12, UR6, RZ ;  /* 0x000000060c047c10 */ /* 0x010fe4000fffe0ff */
[----:B------:R-:W-:Y:S02]  /*0490*/  IADD3 R11, PT, PT, R13, UR4, RZ ;  /* 0x000000040d0b7c10 */ /* 0x000fe4000fffe0ff */
[----:B------:R-:W-:-:S04]  /*04a0*/  ISETP.GE.AND P0, PT, R4, UR8, PT ;  /* 0x0000000804007c0c */ /* 0x000fc8000bf06270 */
[----:B------:R-:W-:-:S13]  /*04b0*/  ISETP.GE.OR P0, PT, R11, UR12, P0 ;  /* 0x0000000c0b007c0c */ /* 0x000fda0008706670 */
[----:B------:R-:W0:Y:S01]  /*04c0*/  @!P0 LDC.64 R8, c[0x0][0x388] ;  /* 0x0000e200ff088b82 */ /* 0x000e220000000a00 */
[----:B------:R-:W-:Y:S02]  /*04d0*/  @!P0 IMAD R11, R11, UR8, R4 ;  /* 0x000000080b0b8c24 */ /* 0x000fe4000f8e0204 */
[----:B------:R-:W-:Y:S02]  /*04e0*/  HFMA2 R4, -RZ, RZ, 0, 0 ;  /* 0x00000000ff047431 */ /* 0x000fe400000001ff */
[----:B0-----:R-:W-:-:S05]  /*04f0*/  @!P0 IMAD.WIDE R8, R11, 0x4, R8 ;  /* 0x000000040b088825 */ /* 0x001fca00078e0208 */
[----:B------:R-:W2:Y:S01]  /*0500*/  @!P0 LDG.E R4, desc[UR10][R8.64] ;  /* 0x0000000a08048981 */ /* 0x000ea2000c1e1900 */
[----:B------:R-:W-:Y:S01]  /*0510*/  IMAD R11, R13, 0x104, R10 ;  /* 0x000001040d0b7824 */ /* 0x000fe200078e020a */
[C---:B------:R-:W-:Y:S02]  /*0520*/  ISETP.GE.U32.AND P0, PT, R0.reuse, 0x100, PT ;  /* 0x000001000000780c */ /* 0x040fe40003f06070 */
[----:B------:R-:W-:Y:S02]  /*0530*/  IADD3 R0, PT, PT, R0, 0x100, RZ ;  /* 0x0000010000007810 */ /* 0x000fe40007ffe0ff */
[----:B------:R-:W-:-:S05]  /*0540*/  LEA R11, R12, R11, 0x2 ;  /* 0x0000000b0c0b7211 */ /* 0x000fca00078e10ff */
[----:B--2---:R4:W-:Y:S04]  /*0550*/  STS [R11], R4 ;  /* 0x000000040b007388 */ /* 0x0049e80000000800 */
[----:B------:R-:W-:Y:S05]  /*0560*/  @!P0 BRA `(.L_x_5) ;  /* 0xfffffffc00bc8947 */ /* 0x000fea000383ffff */
.L_x_2:
[----:B0123--:R-:W-:Y:S05]  /*0570*/  BSYNC.RECONVERGENT B0 ;  /* 0x0000000000007941 */ /* 0x00ffea0003800200 */
.L_x_1:
[----:B------:R-:W0:Y:S01]  /*0580*/  S2R R0, SR_TID.Y ;  /* 0x0000000000007919 */ /* 0x000e220000002200 */
[----:B------:R-:W1:Y:S01]  /*0590*/  S2UR UR8, SR_CgaCtaId ;  /* 0x00000000000879c3 */ /* 0x000e620000008800 */
[----:B------:R-:W-:Y:S01]  /*05a0*/  UMOV UR7, 0x400 ;  /* 0x0000040000077882 */ /* 0x000fe20000000000 */
[----:B------:R-:W-:Y:S01]  /*05b0*/  UIADD3 UR4, UPT, UPT, UR4, 0x8, URZ ;  /* 0x0000000804047890 */ /* 0x000fe2000fffe0ff */
[----:B----4-:R-:W2:Y:S01]  /*05c0*/  S2R R4, SR_TID.X ;  /* 0x0000000000047919 */ /* 0x010ea20000002100 */
[----:B------:R-:W-:-:S04]  /*05d0*/  UIADD3 UR9, UPT, UPT, UR7, 0x820, URZ ;  /* 0x0000082007097890 */ /* 0x000fc8000fffe0ff */
[----:B------:R-:W-:Y:S01]  /*05e0*/  BAR.SYNC.DEFER_BLOCKING 0x0 ;  /* 0x0000000000007b1d */ /* 0x000fe20000010000 */
[----:B-1----:R-:W-:Y:S02]  /*05f0*/  ULEA UR7, UR8, UR7, 0x18 ;  /* 0x0000000708077291 */ /* 0x002fe4000f8ec0ff */
[----:B------:R-:W-:-:S04]  /*0600*/  ULEA UR9, UR8, UR9, 0x18 ;  /* 0x0000000908097291 */ /* 0x000fc8000f8ec0ff */
[----:B0-----:R-:W-:Y:S02]  /*0610*/  LEA R0, R0, UR7, 0x4 ;  /* 0x0000000700007c11 */ /* 0x001fe4000f8e20ff */
[----:B--2---:R-:W-:-:S03]  /*0620*/  LEA R4, R4, UR9, 0x4 ;  /* 0x0000000904047c11 */ /* 0x004fc6000f8e20ff */
[----:B------:R-:W-:Y:S01]  /*0630*/  LDS.128 R8, [R0] ;  /* 0x0000000000087984 */ /* 0x000fe20000000c00 */
[----:B------:R-:W0:Y:S03]  /*0640*/  LDCU UR7, c[0x0][0x3a0] ;  /* 0x00007400ff0777ac */ /* 0x000e260008000800 */
[----:B------:R-:W1:Y:S01]  /*0650*/  LDS.128 R12, [R4] ;  /* 0x00000000040c7984 */ /* 0x000e620000000c00 */
[----:B0-----:R-:W-:Y:S01]  /*0660*/  UISETP.GE.AND UP0, UPT, UR4, UR7, UPT ;  /* 0x000000070400728c */ /* 0x001fe2000bf06270 */
[C---:B-1----:R-:W-:Y:S01]  /*0670*/  FFMA R29, R8.reuse, R12, R29 ;  /* 0x0000000c081d7223 */ /* 0x042fe2000000001d */
[C---:B------:R-:W-:Y:S01]  /*0680*/  FFMA R26, R8.reuse, R13, R26 ;  /* 0x0000000d081a7223 */ /* 0x040fe2000000001a */
[CC--:B------:R-:W-:Y:S01]  /*0690*/  FFMA R27, R8.reuse, R14.reuse, R27 ;  /* 0x0000000e081b7223 */ /* 0x0c0fe2000000001b */
[----:B------:R-:W-:Y:S01]  /*06a0*/  FFMA R8, R8, R15, R32 ;  /* 0x0000000f08087223 */ /* 0x000fe20000000020 */
[C---:B------:R-:W-:Y:S01]  /*06b0*/  FFMA R31, R12.reuse, R9, R31 ;  /* 0x000000090c1f7223 */ /* 0x040fe2000000001f */
[C---:B------:R-:W-:Y:S01]  /*06c0*/  FFMA R30, R9.reuse, R13, R30 ;  /* 0x0000000d091e7223 */ /* 0x040fe2000000001e */
[C---:B------:R-:W-:Y:S01]  /*06d0*/  FFMA R32, R9.reuse, R14, R16 ;  /* 0x0000000e09207223 */ /* 0x040fe20000000010 */
[----:B------:R-:W-:Y:S01]  /*06e0*/  FFMA R9, R9, R15, R35 ;  /* 0x0000000f09097223 */ /* 0x000fe20000000023 */
[----:B------:R-:W-:Y:S01]  /*06f0*/  FFMA R34, R12, R10, R34 ;  /* 0x0000000a0c227223 */ /* 0x000fe20000000022 */
[C---:B------:R-:W-:Y:S01]  /*0700*/  FFMA R33, R10.reuse, R13, R33 ;  /* 0x0000000d0a217223 */ /* 0x040fe20000000021 */
[CC--:B------:R-:W-:Y:S01]  /*0710*/  FFMA R35, R10.reuse, R14.reuse, R23 ;  /* 0x0000000e0a237223 */ /* 0x0c0fe20000000017 */
[----:B------:R-:W-:Y:S01]  /*0720*/  FFMA R10, R10, R15, R20 ;  /* 0x0000000f0a0a7223 */ /* 0x000fe20000000014 */
[----:B------:R-:W-:Y:S01]  /*0730*/  FFMA R12, R12, R11, R17 ;  /* 0x0000000b0c0c7223 */ /* 0x000fe20000000011 */
[C---:B------:R-:W-:Y:S01]  /*0740*/  FFMA R13, R11.reuse, R13, R22 ;  /* 0x0000000d0b0d7223 */ /* 0x040fe20000000016 */
[----:B------:R-:W-:Y:S01]  /*0750*/  LDS.128 R16, [R0+0x100] ;  /* 0x0001000000107984 */ /* 0x000fe20000000c00 */
[C---:B------:R-:W-:Y:S01]  /*0760*/  FFMA R25, R11.reuse, R14, R25 ;  /* 0x0000000e0b197223 */ /* 0x040fe20000000019 */
[----:B------:R-:W-:-:S02]  /*0770*/  FFMA R11, R11, R15, R28 ;  /* 0x0000000f0b0b7223 */ /* 0x000fc4000000001c */
[----:B------:R-:W0:Y:S04]  /*0780*/  LDS.128 R20, [R4+0x100] ;  /* 0x0001000004147984 */ /* 0x000e280000000c00 */
[----:B------:R-:W1:Y:S04]  /*0790*/  LDS R16, [R4+0x110] ;  /* 0x0001100004107984 */ /* 0x000e680000000800 */
[----:B------:R-:W2:Y:S01]  /*07a0*/  LDS R14, [R0+0x110] ;  /* 0x00011000000e7984 */ /* 0x000ea20000000800 */
[C---:B0-----:R-:W-:Y:S01]  /*07b0*/  FFMA R29, R17.reuse, R21, R29 ;  /* 0x00000015111d7223 */ /* 0x041fe2000000001d */
[C---:B------:R-:W-:Y:S01]  /*07c0*/  FFMA R26, R17.reuse, R22, R26 ;  /* 0x00000016111a7223 */ /* 0x040fe2000000001a */
[-C--:B------:R-:W-:Y:S01]  /*07d0*/  FFMA R27, R17, R23.reuse, R27 ;  /* 0x00000017111b7223 */ /* 0x080fe2000000001b */
[----:B------:R-:W-:Y:S01]  /*07e0*/  FFMA R31, R21, R18, R31 ;  /* 0x00000012151f7223 */ /* 0x000fe2000000001f */
[----:B-1----:R-:W-:Y:S01]  /*07f0*/  FFMA R17, R17, R16, R8 ;  /* 0x0000001011117223 */ /* 0x002fe20000000008 */
[C---:B------:R-:W-:Y:S01]  /*0800*/  FFMA R30, R18.reuse, R22, R30 ;  /* 0x00000016121e7223 */ /* 0x040fe2000000001e */
[----:B------:R-:W-:Y:S01]  /*0810*/  FFMA R32, R18, R23, R32 ;  /* 0x0000001712207223 */ /* 0x000fe20000000020 */
[C---:B------:R-:W-:Y:S01]  /*0820*/  FFMA R15, R16.reuse, R18, R9 ;  /* 0x00000012100f7223 */ /* 0x040fe20000000009 */
[----:B------:R-:W-:Y:S01]  /*0830*/  FFMA R34, R21, R19, R34 ;  /* 0x0000001315227223 */ /* 0x000fe20000000022 */
[CC--:B------:R-:W-:Y:S01]  /*0840*/  FFMA R33, R19.reuse, R22.reuse, R33 ;  /* 0x0000001613217223 */ /* 0x0c0fe20000000021 */
[----:B------:R-:W-:Y:S01]  /*0850*/  FFMA R35, R19, R23, R35 ;  /* 0x0000001713237223 */ /* 0x000fe20000000023 */
[----:B------:R-:W-:Y:S01]  /*0860*/  FFMA R28, R16, R19, R10 ;  /* 0x00000013101c7223 */ /* 0x000fe2000000000a */
[C---:B--2---:R-:W-:Y:S01]  /*0870*/  FFMA R36, R14.reuse, R21, R12 ;  /* 0x000000150e247223 */ /* 0x044fe2000000000c */
[C---:B------:R-:W-:Y:S01]  /*0880*/  FFMA R37, R14.reuse, R22, R13 ;  /* 0x000000160e257223 */ /* 0x040fe2000000000d */
[----:B------:R-:W-:Y:S01]  /*0890*/  LDS.64 R18, [R4+0x208] ;  /* 0x0002080004127984 */ /* 0x000fe20000000a00 */
[C---:B------:R-:W-:Y:S01]  /*08a0*/  FFMA R22, R14.reuse, R16, R11 ;  /* 0x000000100e167223 */ /* 0x040fe2000000000b */
[----:B------:R-:W-:-:S02]  /*08b0*/  FFMA R25, R14, R23, R25 ;  /* 0x000000170e197223 */ /* 0x000fc40000000019 */
[----:B------:R-:W0:Y:S04]  /*08c0*/  LDS.64 R12, [R0+0x208] ;  /* 0x00020800000c7984 */ /* 0x000e280000000a00 */
[----:B------:R-:W1:Y:S04]  /*08d0*/  LDS.64 R8, [R4+0x210] ;  /* 0x0002100004087984 */ /* 0x000e680000000a00 */
[----:B------:R-:W2:Y:S01]  /*08e0*/  LDS.64 R20, [R0+0x210] ;  /* 0x0002100000147984 */ /* 0x000ea20000000a00 */
[----:B0-----:R-:W-:Y:S01]  /*08f0*/  FFMA R31, R18, R13, R31 ;  /* 0x0000000d121f7223 */ /* 0x001fe2000000001f */
[CC--:B------:R-:W-:Y:S01]  /*0900*/  FFMA R30, R13.reuse, R19.reuse, R30 ;  /* 0x000000130d1e7223 */ /* 0x0c0fe2000000001e */
[C---:B------:R-:W-:Y:S01]  /*0910*/  FFMA R29, R12.reuse, R18, R29 ;  /* 0x000000120c1d7223 */ /* 0x040fe2000000001d */
[----:B------:R-:W-:Y:S01]  /*0920*/  FFMA R26, R12, R19, R26 ;  /* 0x000000130c1a7223 */ /* 0x000fe2000000001a */
[----:B-1----:R-:W-:Y:S01]  /*0930*/  FFMA R10, R8, R13, R32 ;  /* 0x0000000d080a7223 */ /* 0x002fe20000000020 */
[-C--:B------:R-:W-:Y:S01]  /*0940*/  FFMA R15, R13, R9.reuse, R15 ;  /* 0x000000090d0f7223 */ /* 0x080fe2000000000f */
[C---:B------:R-:W-:Y:S01]  /*0950*/  FFMA R27, R12.reuse, R8, R27 ;  /* 0x000000080c1b7223 */ /* 0x040fe2000000001b */
[-C--:B------:R-:W-:Y:S01]  /*0960*/  FFMA R12, R12, R9.reuse, R17 ;  /* 0x000000090c0c7223 */ /* 0x080fe20000000011 */
[C---:B--2---:R-:W-:Y:S01]  /*0970*/  FFMA R13, R20.reuse, R9, R28 ;  /* 0x00000009140d7223 */ /* 0x044fe2000000001c */
[C---:B------:R-:W-:Y:S01]  /*0980*/  FFMA R34, R20.reuse, R18, R34 ;  /* 0x0000001214227223 */ /* 0x040fe20000000022 */
[C---:B------:R-:W-:Y:S01]  /*0990*/  FFMA R33, R20.reuse, R19, R33 ;  /* 0x0000001314217223 */ /* 0x040fe20000000021 */
[----:B------:R-:W-:Y:S01]  /*09a0*/  FFMA R11, R20, R8, R35 ;  /* 0x00000008140b7223 */ /* 0x000fe20000000023 */
[----:B------:R-:W-:Y:S01]  /*09b0*/  FFMA R36, R18, R21, R36 ;  /* 0x0000001512247223 */ /* 0x000fe20000000024 */
[C---:B------:R-:W-:Y:S01]  /*09c0*/  FFMA R14, R21.reuse, R19, R37 ;  /* 0x00000013150e7223 */ /* 0x040fe20000000025 */
[----:B------:R-:W-:Y:S01]  /*09d0*/  FFMA R25, R8, R21, R25 ;  /* 0x0000001508197223 */ /* 0x000fe20000000019 */
[----:B------:R-:W-:Y:S01]  /*09e0*/  FFMA R28, R21, R9, R22 ;  /* 0x00000009151c7223 */ /* 0x000fe20000000016 */
[----:B------:R-:W-:Y:S04]  /*09f0*/  LDS.128 R16, [R0+0x310] ;  /* 0x0003100000107984 */ /* 0x000fe80000000c00 */
[----:B------:R-:W0:Y:S04]  /*0a00*/  LDS R8, [R4+0x30c] ;  /* 0x00030c0004087984 */ /* 0x000e280000000800 */
[----:B------:R-:W1:Y:S04]  /*0a10*/  LDS.128 R20, [R4+0x310] ;  /* 0x0003100004147984 */ /* 0x000e680000000c00 */
[----:B------:R-:W2:Y:S01]  /*0a20*/  LDS R32, [R0+0x30c] ;  /* 0x00030c0000207984 */ /* 0x000ea20000000800 */
[----:B0-----:R-:W-:Y:S01]  /*0a30*/  FFMA R31, R16, R8, R31 ;  /* 0x00000008101f7223 */ /* 0x001fe2000000001f */
[C---:B------:R-:W-:Y:S01]  /*0a40*/  FFMA R34, R8.reuse, R17, R34 ;  /* 0x0000001108227223 */ /* 0x040fe20000000022 */
[----:B------:R-:W-:Y:S01]  /*0a50*/  FFMA R19, R8, R18, R36 ;  /* 0x0000001208137223 */ /* 0x000fe20000000024 */
[C---:B-1----:R-:W-:Y:S01]  /*0a60*/  FFMA R30, R16.reuse, R20, R30 ;  /* 0x00000014101e7223 */ /* 0x042fe2000000001e */
[C---:B------:R-:W-:Y:S01]  /*0a70*/  FFMA R23, R16.reuse, R21, R10 ;  /* 0x0000001510177223 */ /* 0x040fe2000000000a */
[----:B------:R-:W-:Y:S01]  /*0a80*/  FFMA R35, R16, R22, R15 ;  /* 0x0000001610237223 */ /* 0x000fe2000000000f */
[----:B------:R-:W-:Y:S01]  /*0a90*/  FFMA R33, R20, R17, R33 ;  /* 0x0000001114217223 */ /* 0x000fe20000000021 */
[C---:B--2---:R-:W-:Y:S01]  /*0aa0*/  FFMA R29, R32.reuse, R8, R29 ;  /* 0x00000008201d7223 */ /* 0x044fe2000000001d */
[C---:B------:R-:W-:Y:S01]  /*0ab0*/  FFMA R26, R32.reuse, R20, R26 ;  /* 0x00000014201a7223 */ /* 0x040fe2000000001a */
[CC--:B------:R-:W-:Y:S01]  /*0ac0*/  FFMA R27, R32.reuse, R21.reuse, R27 ;  /* 0x00000015201b7223 */ /* 0x0c0fe2000000001b */
[CC--:B------:R-:W-:Y:S01]  /*0ad0*/  FFMA R16, R17.reuse, R21.reuse, R11 ;  /* 0x0000001511107223 */ /* 0x0c0fe2000000000b */
[-C--:B------:R-:W-:Y:S01]  /*0ae0*/  FFMA R32, R32, R22.reuse, R12 ;  /* 0x0000001620207223 */ /* 0x080fe2000000000c */
[----:B------:R-:W-:Y:S01]  /*0af0*/  FFMA R17, R17, R22, R13 ;  /* 0x0000001611117223 */ /* 0x000fe2000000000d */
[----:B------:R-:W-:Y:S01]  /*0b00*/  FFMA R20, R20, R18, R14 ;  /* 0x0000001214147223 */ /* 0x000fe2000000000e */
[----:B------:R-:W-:Y:S01]  /*0b10*/  LDS.128 R8, [R0+0x410] ;  /* 0x0004100000087984 */ /* 0x000fe20000000c00 */
[C---:B------:R-:W-:Y:S01]  /*0b20*/  FFMA R25, R18.reuse, R21, R25 ;  /* 0x0000001512197223 */ /* 0x040fe20000000019 */
[----:B------:R-:W-:-:S02]  /*0b30*/  FFMA R28, R18, R22, R28 ;  /* 0x00000016121c7223 */ /* 0x000fc4000000001c */
[----:B------:R-:W0:Y:S02]  /*0b40*/  LDS.128 R12, [R4+0x410] ;  /* 0x00041000040c7984 */ /* 0x000e240000000c00 */
[C---:B0-----:R-:W-:Y:S01]  /*0b50*/  FFMA R29, R8.reuse, R12, R29 ;  /* 0x0000000c081d7223 */ /* 0x041fe2000000001d */
        /* <DEDUP_REMOVED lines=20> */
[CC--:B------:R-:W-:Y:S01]  /*0ca0*/  FFMA R26, R17.reuse, R22.reuse, R26 ;  /* 0x00000016111a7223 */ /* 0x0c0fe2000000001a */
[CC--:B------:R-:W-:Y:S01]  /*0cb0*/  FFMA R27, R17.reuse, R23.reuse, R27 ;  /* 0x00000017111b7223 */ /* 0x0c0fe2000000001b */
[C---:B------:R-:W-:Y:S01]  /*0cc0*/  FFMA R30, R18.reuse, R22, R30 ;  /* 0x00000016121e7223 */ /* 0x040fe2000000001e */
[----:B-1----:R-:W-:Y:S01]  /*0cd0*/  FFMA R32, R17, R16, R32 ;  /* 0x0000001011207223 */ /* 0x002fe20000000020 */
[----:B------:R-:W-:Y:S01]  /*0ce0*/  FFMA R33, R19, R22, R33 ;  /* 0x0000001613217223 */ /* 0x000fe20000000021 */
[CC--:B------:R-:W-:Y:S01]  /*0cf0*/  FFMA R31, R21.reuse, R18.reuse, R31 ;  /* 0x00000012151f7223 */ /* 0x0c0fe2000000001f */
[----:B------:R-:W-:Y:S01]  /*0d00*/  FFMA R11, R18, R23, R8 ;  /* 0x00000017120b7223 */ /* 0x000fe20000000008 */
[C---:B------:R-:W-:Y:S01]  /*0d10*/  FFMA R35, R16.reuse, R18, R35 ;  /* 0x0000001210237223 */ /* 0x040fe20000000023 */
[----:B------:R-:W-:Y:S01]  /*0d20*/  FFMA R34, R21, R19, R34 ;  /* 0x0000001315227223 */ /* 0x000fe20000000022 */
[----:B------:R-:W-:Y:S01]  /*0d30*/  FFMA R15, R19, R23, R9 ;  /* 0x00000017130f7223 */ /* 0x000fe20000000009 */
[----:B------:R-:W-:Y:S01]  /*0d40*/  FFMA R10, R16, R19, R10 ;  /* 0x00000013100a7223 */ /* 0x000fe2000000000a */
[C---:B--2---:R-:W-:Y:S01]  /*0d50*/  FFMA R17, R14.reuse, R21, R12 ;  /* 0x000000150e117223 */ /* 0x044fe2000000000c */
[C---:B------:R-:W-:Y:S01]  /*0d60*/  FFMA R22, R14.reuse, R22, R13 ;  /* 0x000000160e167223 */ /* 0x040fe2000000000d */
[----:B------:R-:W-:Y:S01]  /*0d70*/  LDS.64 R18, [R4+0x620] ;  /* 0x0006200004127984 */ /* 0x000fe20000000a00 */
[C---:B------:R-:W-:Y:S01]  /*0d80*/  FFMA R25, R14.reuse, R23, R25 ;  /* 0x000000170e197223 */ /* 0x040fe20000000019 */
[----:B------:R-:W-:-:S02]  /*0d90*/  FFMA R28, R14, R16, R28 ;  /* 0x000000100e1c7223 */ /* 0x000fc4000000001c */
[----:B------:R-:W-:Y:S04]  /*0da0*/  LDS.64 R12, [R4+0x618] ;  /* 0x00061800040c7984 */ /* 0x000fe80000000a00 */
[----:B------:R-:W0:Y:S04]  /*0db0*/  LDS.64 R20, [R0+0x620] ;  /* 0x0006200000147984 */ /* 0x000e280000000a00 */
[----:B------:R-:W1:Y:S01]  /*0dc0*/  LDS.64 R8, [R0+0x618] ;  /* 0x0006180000087984 */ /* 0x000e620000000a00 */
[C---:B0-----:R-:W-:Y:S01]  /*0dd0*/  FFMA R34, R20.reuse, R12, R34 ;  /* 0x0000000c14227223 */ /* 0x041fe20000000022 */
[C---:B------:R-:W-:Y:S01]  /*0de0*/  FFMA R33, R20.reuse, R13, R33 ;  /* 0x0000000d14217223 */ /* 0x040fe20000000021 */
[C---:B------:R-:W-:Y:S01]  /*0df0*/  FFMA R23, R20.reuse, R18, R15 ;  /* 0x0000001214177223 */ /* 0x040fe2000000000f */
[----:B------:R-:W-:Y:S01]  /*0e00*/  FFMA R20, R20, R19, R10 ;  /* 0x0000001314147223 */ /* 0x000fe2000000000a */
[C---:B-1----:R-:W-:Y:S01]  /*0e10*/  FFMA R29, R8.reuse, R12, R29 ;  /* 0x0000000c081d7223 */ /* 0x042fe2000000001d */
[C---:B------:R-:W-:Y:S01]  /*0e20*/  FFMA R26, R8.reuse, R13, R26 ;  /* 0x0000000d081a7223 */ /* 0x040fe2000000001a */
[C---:B------:R-:W-:Y:S01]  /*0e30*/  FFMA R27, R8.reuse, R18, R27 ;  /* 0x00000012081b7223 */ /* 0x040fe2000000001b */
[----:B------:R-:W-:Y:S01]  /*0e40*/  FFMA R32, R8, R19, R32 ;  /* 0x0000001308207223 */ /* 0x000fe20000000020 */
[----:B------:R-:W-:Y:S01]  /*0e50*/  FFMA R31, R12, R9, R31 ;  /* 0x000000090c1f7223 */ /* 0x000fe2000000001f */
[C---:B------:R-:W-:Y:S01]  /*0e60*/  FFMA R30, R9.reuse, R13, R30 ;  /* 0x0000000d091e7223 */ /* 0x040fe2000000001e */
[----:B------:R-:W-:Y:S01]  /*0e70*/  FFMA R16, R18, R9, R11 ;  /* 0x0000000912107223 */ /* 0x000fe2000000000b */
[----:B------:R-:W-:Y:S01]  /*0e80*/  FFMA R35, R9, R19, R35 ;  /* 0x0000001309237223 */ /* 0x000fe20000000023 */
[----:B------:R-:W-:Y:S01]  /*0e90*/  FFMA R17, R12, R21, R17 ;  /* 0x000000150c117223 */ /* 0x000fe20000000011 */
[----:B------:R-:W-:Y:S01]  /*0ea0*/  LDS.128 R8, [R4+0x720] ;  /* 0x0007200004087984 */ /* 0x000fe20000000c00 */
[C---:B------:R-:W-:Y:S01]  /*0eb0*/  FFMA R22, R21.reuse, R13, R22 ;  /* 0x0000000d15167223 */ /* 0x040fe20000000016 */
[----:B------:R-:W-:Y:S01]  /*0ec0*/  FFMA R25, R18, R21, R25 ;  /* 0x0000001512197223 */ /* 0x000fe20000000019 */
[----:B------:R-:W-:Y:S01]  /*0ed0*/  FFMA R28, R21, R19, R28 ;  /* 0x00000013151c7223 */ /* 0x000fe2000000001c */
[----:B------:R-:W-:Y:S04]  /*0ee0*/  LDS R4, [R4+0x71c] ;  /* 0x00071c0004047984 */ /* 0x000fe80000000800 */
[----:B------:R-:W0:Y:S04]  /*0ef0*/  LDS R11, [R0+0x71c] ;  /* 0x00071c00000b7984 */ /* 0x000e280000000800 */
[----:B------:R-:W1:Y:S01]  /*0f00*/  LDS.128 R12, [R0+0x720] ;  /* 0x00072000000c7984 */ /* 0x000e620000000c00 */
[C---:B0-----:R-:W-:Y:S01]  /*0f10*/  FFMA R29, R11.reuse, R4, R29 ;  /* 0x000000040b1d7223 */ /* 0x041fe2000000001d */
[C---:B------:R-:W-:Y:S01]  /*0f20*/  FFMA R26, R11.reuse, R8, R26 ;  /* 0x000000080b1a7223 */ /* 0x040fe2000000001a */
[CC--:B------:R-:W-:Y:S01]  /*0f30*/  FFMA R27, R11.reuse, R9.reuse, R27 ;  /* 0x000000090b1b7223 */ /* 0x0c0fe2000000001b */
[----:B------:R-:W-:Y:S01]  /*0f40*/  FFMA R32, R11, R10, R32 ;  /* 0x0000000a0b207223 */ /* 0x000fe20000000020 */
[C---:B-1----:R-:W-:Y:S01]  /*0f50*/  FFMA R31, R12.reuse, R4, R31 ;  /* 0x000000040c1f7223 */ /* 0x042fe2000000001f */
[C---:B------:R-:W-:Y:S01]  /*0f60*/  FFMA R30, R12.reuse, R8, R30 ;  /* 0x000000080c1e7223 */ /* 0x040fe2000000001e */
[C---:B------:R-:W-:Y:S01]  /*0f70*/  FFMA R16, R12.reuse, R9, R16 ;  /* 0x000000090c107223 */ /* 0x040fe20000000010 */
[-C--:B------:R-:W-:Y:S01]  /*0f80*/  FFMA R35, R12, R10.reuse, R35 ;  /* 0x0000000a0c237223 */ /* 0x080fe20000000023 */
[-C--:B------:R-:W-:Y:S01]  /*0f90*/  FFMA R34, R4, R13.reuse, R34 ;  /* 0x0000000d04227223 */ /* 0x080fe20000000022 */
[----:B------:R-:W-:Y:S01]  /*0fa0*/  FFMA R33, R8, R13, R33 ;  /* 0x0000000d08217223 */ /* 0x000fe20000000021 */
[CC--:B------:R-:W-:Y:S01]  /*0fb0*/  FFMA R23, R13.reuse, R9.reuse, R23 ;  /* 0x000000090d177223 */ /* 0x0c0fe20000000017 */
[----:B------:R-:W-:Y:S01]  /*0fc0*/  FFMA R20, R13, R10, R20 ;  /* 0x0000000a0d147223 */ /* 0x000fe20000000014 */
[-C--:B------:R-:W-:Y:S01]  /*0fd0*/  FFMA R17, R4, R14.reuse, R17 ;  /* 0x0000000e04117223 */ /* 0x080fe20000000011 */
[----:B------:R-:W-:Y:S01]  /*0fe0*/  FFMA R22, R8, R14, R22 ;  /* 0x0000000e08167223 */ /* 0x000fe20000000016 */
[C---:B------:R-:W-:Y:S01]  /*0ff0*/  FFMA R25, R14.reuse, R9, R25 ;  /* 0x000000090e197223 */ /* 0x040fe20000000019 */
[----:B------:R-:W-:Y:S01]  /*1000*/  FFMA R28, R14, R10, R28 ;  /* 0x0000000a0e1c7223 */ /* 0x000fe2000000001c */
[----:B------:R-:W-:Y:S06]  /*1010*/  BAR.SYNC.DEFER_BLOCKING 0x0 ;  /* 0x0000000000007b1d */ /* 0x000fec0000010000 */
[----:B------:R-:W-:Y:S05]  /*1020*/  BRA.U !UP0, `(.L_x_6) ;  /* 0xfffffff108847547 */ /* 0x000fea000b83ffff */
.L_x_0:
[----:B------:R-:W0:Y:S01]  /*1030*/  LDCU.64 UR12, c[0x0][0x398] ;  /* 0x00007300ff0c77ac */ /* 0x000e220008000a00 */
[C---:B------:R-:W-:Y:S02]  /*1040*/  IADD3 R13, PT, PT, R24.reuse, 0x1, RZ ;  /* 0x00000001180d7810 */ /* 0x040fe40007ffe0ff */
[C---:B------:R-:W-:Y:S01]  /*1050*/  IADD3 R0, PT, PT, R7.reuse, 0x1, RZ ;  /* 0x0000000107007810 */ /* 0x040fe20007ffe0ff */
[----:B------:R-:W1:Y:S01]  /*1060*/  LDCU.64 UR8, c[0x0][0x390] ;  /* 0x00007200ff0877ac */ /* 0x000e620008000a00 */
[C---:B------:R-:W-:Y:S02]  /*1070*/  IADD3 R14, PT, PT, R7.reuse, 0x2, RZ ;  /* 0x00000002070e7810 */ /* 0x040fe40007ffe0ff */
[C---:B------:R-:W-:Y:S02]  /*1080*/  IADD3 R12, PT, PT, R24.reuse, 0x2, RZ ;  /* 0x00000002180c7810 */ /* 0x040fe40007ffe0ff */
[C---:B------:R-:W-:Y:S02]  /*1090*/  IADD3 R6, PT, PT, R7.reuse, 0x3, RZ ;  /* 0x0000000307067810 */ /* 0x040fe40007ffe0ff */
[----:B0-----:R-:W-:Y:S01]  /*10a0*/  ISETP.GE.AND P3, PT, R7, UR13, PT ;  /* 0x0000000d07007c0c */ /* 0x001fe2000bf66270 */
[----:B------:R-:W-:Y:S01]  /*10b0*/  IMAD R10, R24, UR13, RZ ;  /* 0x0000000d180a7c24 */ /* 0x000fe2000f8e02ff */
[----:B------:R-:W-:-:S02]  /*10c0*/  ISETP.GE.AND P0, PT, R0, UR13, PT ;  /* 0x0000000d00007c0c */ /* 0x000fc4000bf06270 */
[C---:B------:R-:W-:Y:S02]  /*10d0*/  ISETP.GE.OR P1, PT, R24.reuse, UR12, P3 ;  /* 0x0000000c18007c0c */ /* 0x040fe40009f26670 */
[----:B------:R-:W-:Y:S02]  /*10e0*/  ISETP.GE.OR P2, PT, R13, UR12, P3 ;  /* 0x0000000c0d007c0c */ /* 0x000fe40009f46670 */
[----:B------:R-:W-:Y:S02]  /*10f0*/  SHF.R.S32.HI R0, RZ, 0x1f, R7 ;  /* 0x0000001fff007819 */ /* 0x000fe40000011407 */
[----:B------:R-:W-:Y:S02]  /*1100*/  IADD3 R5, P4, PT, R7, R10, RZ ;  /* 0x0000000a07057210 */ /* 0x000fe40007f9e0ff */
[----:B------:R-:W-:Y:S02]  /*1110*/  ISETP.GE.OR P5, PT, R24, UR12, P0 ;  /* 0x0000000c18007c0c */ /* 0x000fe400087a6670 */
[----:B------:R-:W-:-:S02]  /*1120*/  LEA.HI.X.SX32 R18, R10, R0, 0x1, P4 ;  /* 0x000000000a127211 */ /* 0x000fc400020f0eff */
[----:B-1----:R-:W-:Y:S01]  /*1130*/  LEA R4, P4, R5, UR8, 0x2 ;  /* 0x0000000805047c11 */ /* 0x002fe2000f8810ff */
[----:B------:R-:W0:Y:S01]  /*1140*/  @!P1 LDC.64 R2, c[0x0][0x390] ;  /* 0x0000e400ff029b82 */ /* 0x000e220000000a00 */
[----:B------:R-:W-:Y:S02]  /*1150*/  @!P1 IADD3 R9, PT, PT, R7, R10, RZ ;  /* 0x0000000a07099210 */ /* 0x000fe40007ffe0ff */
[----:B------:R-:W-:Y:S02]  /*1160*/  LEA.HI.X R5, R5, UR9, R18, 0x2, P4 ;  /* 0x0000000905057c11 */ /* 0x000fe4000a0f1412 */
[----:B------:R-:W-:Y:S02]  /*1170*/  ISETP.GE.OR P4, PT, R12, UR12, P3 ;  /* 0x0000000c0c007c0c */ /* 0x000fe40009f86670 */
[----:B------:R-:W-:-:S04]  /*1180*/  IADD3 R18, PT, PT, R10, UR13, RZ ;  /* 0x0000000d0a127c10 */ /* 0x000fc8000fffe0ff */
[----:B------:R-:W-:Y:S01]  /*1190*/  @!P2 IADD3 R11, PT, PT, R7, R18, RZ ;  /* 0x00000012070ba210 */ /* 0x000fe20007ffe0ff */
[----:B0-----:R-:W-:Y:S02]  /*11a0*/  @!P1 IMAD.WIDE R8, R9, 0x4, R2 ;  /* 0x0000000409089825 */ /* 0x001fe400078e0202 */
[----:B------:R-:W0:Y:S03]  /*11b0*/  @!P2 LDC.64 R2, c[0x0][0x390] ;  /* 0x0000e400ff02ab82 */ /* 0x000e260000000a00 */
[----:B------:R1:W-:Y:S01]  /*11c0*/  @!P1 STG.E desc[UR10][R8.64], R29 ;  /* 0x0000001d08009986 */ /* 0x0003e2000c10190a */
[C---:B------:R-:W-:Y:S02]  /*11d0*/  ISETP.GE.AND P1, PT, R24.reuse, UR12, PT ;  /* 0x0000000c18007c0c */ /* 0x040fe4000bf26270 */
[----:B------:R-:W-:Y:S01]  /*11e0*/  IADD3 R24, PT, PT, R24, 0x3, RZ ;  /* 0x0000000318187810 */ /* 0x000fe20007ffe0ff */
[----:B------:R-:W-:Y:S01]  /*11f0*/  @!P5 STG.E desc[UR10][R4.64+0x4], R26 ;  /* 0x0000041a0400d986 */ /* 0x000fe2000c10190a */
[----:B------:R-:W-:-:S02]  /*1200*/  ISETP.GE.OR P6, PT, R14, UR13, P1 ;  /* 0x0000000d0e007c0c */ /* 0x000fc40008fc6670 */
[----:B------:R-:W-:Y:S02]  /*1210*/  ISETP.GE.OR P1, PT, R6, UR13, P1 ;  /* 0x0000000d06007c0c */ /* 0x000fe40008f26670 */
[----:B------:R-:W-:Y:S02]  /*1220*/  ISETP.GE.OR P5, PT, R13, UR12, P0 ;  /* 0x0000000c0d007c0c */ /* 0x000fe400087a6670 */
[----:B------:R-:W-:-:S07]  /*1230*/  ISETP.GE.OR P3, PT, R24, UR12, P3 ;  /* 0x0000000c18007c0c */ /* 0x000fce0009f66670 */
[----:B------:R-:W-:Y:S01]  /*1240*/  @!P6 STG.E desc[UR10][R4.64+0x8], R27 ;  /* 0x0000081b0400e986 */ /* 0x000fe2000c10190a */
[----:B-1----:R-:W-:Y:S01]  /*1250*/  IADD3 R9, P6, PT, R7, R18, RZ ;  /* 0x0000001207097210 */ /* 0x002fe20007fde0ff */
[----:B0-----:R-:W-:Y:S02]  /*1260*/  @!P2 IMAD.WIDE R10, R11, 0x4, R2 ;  /* 0x000000040b0aa825 */ /* 0x001fe400078e0202 */
[----:B------:R0:W-:Y:S01]  /*1270*/  @!P1 STG.E desc[UR10][R4.64+0xc], R32 ;  /* 0x00000c2004009986 */ /* 0x0001e2000c10190a */
[----:B------:R-:W-:Y:S01]  /*1280*/  LEA.HI.X.SX32 R36, R18, R0, 0x1, P6 ;  /* 0x0000000012247211 */ /* 0x000fe200030f0eff */
[----:B------:R-:W1:Y:S01]  /*1290*/  @!P4 LDC.64 R2, c[0x0][0x390] ;  /* 0x0000e400ff02cb82 */ /* 0x000e620000000a00 */
[C---:B------:R-:W-:Y:S01]  /*12a0*/  LEA R8, P6, R9.reuse, UR8, 0x2 ;  /* 0x0000000809087c11 */ /* 0x040fe2000f8c10ff */
[----:B------:R1:W-:Y:S01]  /*12b0*/  @!P2 STG.E desc[UR10][R10.64], R31 ;  /* 0x0000001f0a00a986 */ /* 0x0003e2000c10190a */
[----:B------:R-:W-:Y:S02]  /*12c0*/  ISETP.GE.AND P1, PT, R14, UR13, PT ;  /* 0x0000000d0e007c0c */ /* 0x000fe4000bf26270 */
[----:B------:R-:W-:-:S02]  /*12d0*/  LEA.HI.X R9, R9, UR9, R36, 0x2, P6 ;  /* 0x0000000909097c11 */ /* 0x000fc4000b0f1424 */
[----:B------:R-:W-:Y:S02]  /*12e0*/  ISETP.GE.AND P2, PT, R6, UR13, PT ;  /* 0x0000000d06007c0c */ /* 0x000fe4000bf46270 */
[C---:B------:R-:W-:Y:S01]  /*12f0*/  ISETP.GE.OR P6, PT, R13.reuse, UR12, P1 ;  /* 0x0000000c0d007c0c */ /* 0x040fe20008fc6670 */
[----:B------:R-:W-:Y:S01]  /*1300*/  @!P5 STG.E desc[UR10][R8.64+0x4], R30 ;  /* 0x0000041e0800d986 */ /* 0x000fe2000c10190a */
[----:B------:R-:W-:Y:S01]  /*1310*/  ISETP.GE.OR P5, PT, R13, UR12, P2 ;  /* 0x0000000c0d007c0c */ /* 0x000fe200097a6670 */
[----:B0-----:R-:W0:Y:S01]  /*1320*/  @!P3 LDC.64 R4, c[0x0][0x390] ;  /* 0x0000e400ff04bb82 */ /* 0x001e220000000a00 */
[----:B------:R-:W-:-:S04]  /*1330*/  IADD3 R18, PT, PT, R18, UR13, RZ ;  /* 0x0000000d12127c10 */ /* 0x000fc8000fffe0ff */
[----:B------:R-:W-:-:S05]  /*1340*/  @!P4 IADD3 R13, PT, PT, R7, R18, RZ ;  /* 0x00000012070dc210 */ /* 0x000fca0007ffe0ff */
[----:B------:R-:W-:Y:S01]  /*1350*/  @!P6 STG.E desc[UR10][R8.64+0x8], R16 ;  /* 0x000008100800e986 */ /* 0x000fe2000c10190a */
[----:B------:R-:W-:Y:S01]  /*1360*/  IADD3 R6, P6, PT, R7, R18, RZ ;  /* 0x0000001207067210 */ /* 0x000fe20007fde0ff */
[----:B-1----:R-:W-:Y:S02]  /*1370*/  @!P4 IMAD.WIDE R10, R13, 0x4, R2 ;  /* 0x000000040d0ac825 */ /* 0x002fe400078e0202 */
[----:B------:R1:W-:Y:S01]  /*1380*/  @!P5 STG.E desc[UR10][R8.64+0xc], R35 ;  /* 0x00000c230800d986 */ /* 0x0003e2000c10190a */
[----:B------:R-:W-:Y:S02]  /*1390*/  ISETP.GE.OR P5, PT, R12, UR12, P0 ;  /* 0x0000000c0c007c0c */ /* 0x000fe400087a6670 */
[----:B------:R-:W-:Y:S01]  /*13a0*/  LEA.HI.X.SX32 R3, R18, R0, 0x1, P6 ;  /* 0x0000000012037211 */ /* 0x000fe200030f0eff */
[----:B------:R2:W-:Y:S01]  /*13b0*/  @!P4 STG.E desc[UR10][R10.64], R34 ;  /* 0x000000220a00c986 */ /* 0x0005e2000c10190a */
[----:B------:R-:W-:Y:S02]  /*13c0*/  LEA R2, P6, R6, UR8, 0x2 ;  /* 0x0000000806027c11 */ /* 0x000fe4000f8c10ff */
[----:B------:R-:W-:-:S02]  /*13d0*/  IADD3 R18, PT, PT, R18, UR13, RZ ;  /* 0x0000000d12127c10 */ /* 0x000fc4000fffe0ff */
[----:B------:R-:W-:Y:S02]  /*13e0*/  LEA.HI.X R3, R6, UR9, R3, 0x2, P6 ;  /* 0x0000000906037c11 */ /* 0x000fe4000b0f1403 */
[C---:B------:R-:W-:Y:S02]  /*13f0*/  ISETP.GE.OR P4, PT, R12.reuse, UR12, P1 ;  /* 0x0000000c0c007c0c */ /* 0x040fe40008f86670 */
[----:B------:R-:W-:Y:S01]  /*1400*/  ISETP.GE.OR P6, PT, R12, UR12, P2 ;  /* 0x0000000c0c007c0c */ /* 0x000fe200097c6670 */
[----:B------:R2:W-:Y:S01]  /*1410*/  @!P5 STG.E desc[UR10][R2.64+0x4], R33 ;  /* 0x000004210200d986 */ /* 0x0005e2000c10190a */
[----:B-1----:R-:W-:Y:S02]  /*1420*/  IADD3 R8, P5, PT, R7, R18, RZ ;  /* 0x0000001207087210 */ /* 0x002fe40007fbe0ff */
[C---:B------:R-:W-:Y:S02]  /*1430*/  ISETP.GE.OR P0, PT, R24.reuse, UR12, P0 ;  /* 0x0000000c18007c0c */ /* 0x040fe40008706670 */
[----:B------:R-:W-:-:S02]  /*1440*/  ISETP.GE.OR P1, PT, R24, UR12, P1 ;  /* 0x0000000c18007c0c */ /* 0x000fc40008f26670 */
[----:B------:R-:W-:Y:S02]  /*1450*/  ISETP.GE.OR P2, PT, R24, UR12, P2 ;  /* 0x0000000c18007c0c */ /* 0x000fe40009746670 */
[----:B------:R-:W-:Y:S01]  /*1460*/  @!P3 IADD3 R7, PT, PT, R7, R18, RZ ;  /* 0x000000120707b210 */ /* 0x000fe20007ffe0ff */
[----:B------:R2:W-:Y:S01]  /*1470*/  @!P4 STG.E desc[UR10][R2.64+0x8], R23 ;  /* 0x000008170200c986 */ /* 0x0005e2000c10190a */
[----:B------:R-:W-:Y:S02]  /*1480*/  LEA.HI.X.SX32 R9, R18, R0, 0x1, P5 ;  /* 0x0000000012097211 */ /* 0x000fe400028f0eff */
[C---:B------:R-:W-:Y:S01]  /*1490*/  LEA R6, P5, R8.reuse, UR8, 0x2 ;  /* 0x0000000808067c11 */ /* 0x040fe2000f8a10ff */
[----:B0-----:R-:W-:Y:S01]  /*14a0*/  @!P3 IMAD.WIDE R4, R7, 0x4, R4 ;  /* 0x000000040704b825 */ /* 0x001fe200078e0204 */
[----:B------:R2:W-:Y:S02]  /*14b0*/  @!P6 STG.E desc[UR10][R2.64+0xc], R20 ;  /* 0x00000c140200e986 */ /* 0x0005e4000c10190a */
[----:B------:R-:W-:-:S02]  /*14c0*/  LEA.HI.X R7, R8, UR9, R9, 0x2, P5 ;  /* 0x0000000908077c11 */ /* 0x000fc4000a8f1409 */
[----:B------:R2:W-:Y:S04]  /*14d0*/  @!P3 STG.E desc[UR10][R4.64], R17 ;  /* 0x000000110400b986 */ /* 0x0005e8000c10190a */
[----:B------:R2:W-:Y:S04]  /*14e0*/  @!P0 STG.E desc[UR10][R6.64+0x4], R22 ;  /* 0x0000041606008986 */ /* 0x0005e8000c10190a */
[----:B------:R2:W-:Y:S01]  /*14f0*/  @!P1 STG.E desc[UR10][R6.64+0x8], R25 ;  /* 0x0000081906009986 */ /* 0x0005e2000c10190a */
[----:B------:R-:W-:Y:S05]  /*1500*/  @P2 EXIT ;  /* 0x000000000000294d */ /* 0x000fea0003800000 */
[----:B------:R-:W-:Y:S01]  /*1510*/  STG.E desc[UR10][R6.64+0xc], R28 ;  /* 0x00000c1c06007986 */ /* 0x000fe2000c10190a */
[----:B------:R-:W-:Y:S05]  /*1520*/  EXIT ;  /* 0x000000000000794d */ /* 0x000fea0003800000 */
.L_x_7:
[----:B------:R-:W-:-:S00]  /*1530*/  BRA `(.L_x_7) ;  /* 0xfffffffc00fc7947 */ /* 0x000fc0000383ffff */
[----:B------:R-:W-:-:S00]  /*1540*/  NOP ;  /* 0x0000000000007918 */ /* 0x000fc00000000000 */
        /* <DEDUP_REMOVED lines=11> */
.L_x_11:


//--------------------- .text._Z9tiledGemmILi32EEvPKfS1_Pfiii --------------------------
	.section	.text._Z9tiledGemmILi32EEvPKfS1_Pfiii,"ax",@progbits
	.align	128
        .global         _Z9tiledGemmILi32EEvPKfS1_Pfiii
        .type           _Z9tiledGemmILi32EEvPKfS1_Pfiii,@function
        .size           _Z9tiledGemmILi32EEvPKfS1_Pfiii,(.L_x_12 - _Z9tiledGemmILi32EEvPKfS1_Pfiii)
        .other          _Z9tiledGemmILi32EEvPKfS1_Pfiii,@"STO_CUDA_ENTRY STV_DEFAULT"
_Z9tiledGemmILi32EEvPKfS1_Pfiii:
.text._Z9tiledGemmILi32EEvPKfS1_Pfiii:
[----:B------:R-:W-:Y:S01]  /*0000*/  LDC R1, c[0x0][0x37c] ;  /* 0x0000df00ff017b82 */ /* 0x000fe20000000800 */
[----:B------:R-:W0:Y:S01]  /*0010*/  S2R R2, SR_CTAID.Y ;  /* 0x0000000000027919 */ /* 0x000e220000002600 */
[----:B------:R-:W1:Y:S01]  /*0020*/  LDCU UR4, c[0x0][0x3a0] ;  /* 0x00007400ff0477ac */ /* 0x000e620008000800 */
[----:B------:R-:W-:Y:S01]  /*0030*/  HFMA2 R16, -RZ, RZ, 0, 0 ;  /* 0x00000000ff107431 */ /* 0x000fe200000001ff */
[----:B------:R-:W0:Y:S01]  /*0040*/  S2R R0, SR_TID.Y ;  /* 0x0000000000007919 */ /* 0x000e220000002200 */
[----:B------:R-:W2:Y:S01]  /*0050*/  LDCU.64 UR6, c[0x0][0x358] ;  /* 0x00006b00ff0677ac */ /* 0x000ea20008000a00 */
[----:B------:R-:W3:Y:S01]  /*0060*/  S2R R10, SR_CTAID.X ;  /* 0x00000000000a7919 */ /* 0x000ee20000002500 */
[----:B------:R-:W3:Y:S01]  /*0070*/  S2R R5, SR_TID.X ;  /* 0x0000000000057919 */ /* 0x000ee20000002100 */
[----:B-1----:R-:W-:Y:S01]  /*0080*/  UISETP.GE.AND UP0, UPT, UR4, 0x1, UPT ;  /* 0x000000010400788c */ /* 0x002fe2000bf06270 */
[----:B0-----:R-:W-:Y:S02]  /*0090*/  LEA R2, R2, R0, 0x5 ;  /* 0x0000000002027211 */ /* 0x001fe400078e28ff */
[----:B---3--:R-:W-:-:S06]  /*00a0*/  LEA R3, R10, R5, 0x5 ;  /* 0x000000050a037211 */ /* 0x008fcc00078e28ff */
[----:B--2---:R-:W-:Y:S05]  /*00b0*/  BRA.U !UP0, `(.L_x_8) ;  /* 0x0000000908207547 */ /* 0x004fea000b800000 */
[----:B------:R-:W0:Y:S01]  /*00c0*/  S2R R9, SR_CgaCtaId ;  /* 0x0000000000097919 */ /* 0x000e220000008800 */
[----:B------:R-:W1:Y:S01]  /*00d0*/  LDCU UR5, c[0x0][0x39c] ;  /* 0x00007380ff0577ac */ /* 0x000e620008000800 */
[----:B------:R-:W2:Y:S01]  /*00e0*/  LDC R4, c[0x0][0x39c] ;  /* 0x0000e700ff047b82 */ /* 0x000ea20000000800 */
[----:B------:R-:W-:Y:S02]  /*00f0*/  MOV R6, 0x400 ;  /* 0x0000040000067802 */ /* 0x000fe40000000f00 */
[----:B------:R-:W-:Y:S01]  /*0100*/  MOV R16, RZ ;  /* 0x000000ff00107202 */ /* 0x000fe20000000f00 */
[----:B------:R-:W3:Y:S01]  /*0110*/  LDCU UR9, c[0x0][0x3a0] ;  /* 0x00007400ff0977ac */ /* 0x000ee20008000800 */
[----:B------:R-:W-:Y:S01]  /*0120*/  IADD3 R8, PT, PT, R6, 0x1080, RZ ;  /* 0x0000108006087810 */ /* 0x000fe20007ffe0ff */
[----:B------:R-:W4:Y:S01]  /*0130*/  LDCU UR8, c[0x0][0x398] ;  /* 0x00007300ff0877ac */ /* 0x000f220008000800 */
[----:B-1----:R-:W-:-:S05]  /*0140*/  IMAD R11, R0, UR5, R5 ;  /* 0x00000005000b7c24 */ /* 0x002fca000f8e0205 */
[----:B------:R-:W-:Y:S02]  /*0150*/  LEA R11, R10, R11, 0x5 ;  /* 0x0000000b0a0b7211 */ /* 0x000fe400078e28ff */
[C---:B0-----:R-:W-:Y:S02]  /*0160*/  LEA R7, R9.reuse, R6, 0x18 ;  /* 0x0000000609077211 */ /* 0x041fe400078ec0ff */
[----:B------:R-:W-:-:S03]  /*0170*/  LEA R6, R9, R8, 0x18 ;  /* 0x0000000809067211 */ /* 0x000fc600078ec0ff */
[----:B------:R-:W-:Y:S01]  /*0180*/  IMAD R8, R0, 0x84, R7 ;  /* 0x0000008400087824 */ /* 0x000fe200078e0207 */
[C---:B------:R-:W-:Y:S01]  /*0190*/  LEA R7, R5.reuse, R6, 0x2 ;  /* 0x0000000605077211 */ /* 0x040fe200078e10ff */
[----:B------:R-:W-:Y:S01]  /*01a0*/  IMAD R6, R2, UR4, R5 ;  /* 0x0000000402067c24 */ /* 0x000fe2000f8e0205 */
[----:B------:R-:W-:Y:S02]  /*01b0*/  UMOV UR4, URZ ;  /* 0x000000ff00047c82 */ /* 0x000fe40008000000 */
[----:B------:R-:W-:Y:S01]  /*01c0*/  LEA R10, R5, R8, 0x2 ;  /* 0x00000008050a7211 */ /* 0x000fe200078e10ff */
[----:B---34-:R-:W-:-:S07]  /*01d0*/  IMAD R9, R0, 0x84, R7 ;  /* 0x0000008400097824 */ /* 0x018fce00078e0207 */
.L_x_9:
[----:B------:R-:W-:Y:S02]  /*01e0*/  ISETP.GE.U32.AND P1, PT, R5, UR9, PT ;  /* 0x0000000905007c0c */ /* 0x000fe4000bf26070 */
[----:B------:R-:W-:Y:S02]  /*01f0*/  CS2R R18, SRZ ;  /* 0x0000000000127805 */ /* 0x000fe4000001ff00 */
[----:B------:R-:W-:Y:S02]  /*0200*/  ISETP.GE.U32.AND P0, PT, R0, UR9, PT ;  /* 0x0000000900007c0c */ /* 0x000fe4000bf06070 */
[----:B------:R-:W-:Y:S02]  /*0210*/  ISETP.GE.OR P1, PT, R2, UR8, P1 ;  /* 0x0000000802007c0c */ /* 0x000fe40008f26670 */
[----:B--2---:R-:W-:-:S11]  /*0220*/  ISETP.GE.OR P0, PT, R3, R4, P0 ;  /* 0x000000040300720c */ /* 0x004fd60000706670 */
[----:B------:R-:W0:Y:S08]  /*0230*/  @!P1 LDC.64 R14, c[0x0][0x380] ;  /* 0x0000e000ff0e9b82 */ /* 0x000e300000000a00 */
[----:B------:R-:W1:Y:S01]  /*0240*/  @!P0 LDC.64 R12, c[0x0][0x388] ;  /* 0x0000e200ff0c8b82 */ /* 0x000e620000000a00 */
[----:B0-----:R-:W-:-:S05]  /*0250*/  @!P1 IMAD.WIDE.U32 R14, R6, 0x4, R14 ;  /* 0x00000004060e9825 */ /* 0x001fca00078e000e */
[----:B------:R-:W2:Y:S01]  /*0260*/  @!P1 LDG.E R19, desc[UR6][R14.64] ;  /* 0x000000060e139981 */ /* 0x000ea2000c1e1900 */
[----:B-1----:R-:W-:-:S05]  /*0270*/  @!P0 IMAD.WIDE.U32 R12, R11, 0x4, R12 ;  /* 0x000000040b0c8825 */ /* 0x002fca00078e000c */
[----:B------:R-:W3:Y:S01]  /*0280*/  @!P0 LDG.E R18, desc[UR6][R12.64] ;  /* 0x000000060c128981 */ /* 0x000ee2000c1e1900 */
[----:B------:R-:W-:-:S04]  /*0290*/  UIADD3 UR4, UPT, UPT, UR4, 0x20, URZ ;  /* 0x0000002004047890 */ /* 0x000fc8000fffe0ff */
[----:B------:R-:W-:Y:S01]  /*02a0*/  UISETP.GE.AND UP0, UPT, UR4, UR9, UPT ;  /* 0x000000090400728c */ /* 0x000fe2000bf06270 */
[----:B------:R-:W-:Y:S02]  /*02b0*/  IADD3 R0, PT, PT, R0, 0x20, RZ ;  /* 0x0000002000007810 */ /* 0x000fe40007ffe0ff */
[----:B------:R-:W-:Y:S02]  /*02c0*/  IADD3 R5, PT, PT, R5, 0x20, RZ ;  /* 0x0000002005057810 */ /* 0x000fe40007ffe0ff */
[----:B------:R-:W-:Y:S02]  /*02d0*/  IADD3 R6, PT, PT, R6, 0x20, RZ ;  /* 0x0000002006067810 */ /* 0x000fe40007ffe0ff */
[----:B------:R-:W-:Y:S01]  /*02e0*/  LEA R11, R4, R11, 0x5 ;  /* 0x0000000b040b7211 */ /* 0x000fe200078e28ff */
[----:B--2---:R-:W-:Y:S04]  /*02f0*/  STS [R10], R19 ;  /* 0x000000130a007388 */ /* 0x004fe80000000800 */
[----:B---3--:R-:W-:Y:S01]  /*0300*/  STS [R9], R18 ;  /* 0x0000001209007388 */ /* 0x008fe20000000800 */
[----:B------:R-:W-:Y:S06]  /*0310*/  BAR.SYNC.DEFER_BLOCKING 0x0 ;  /* 0x0000000000007b1d */ /* 0x000fec0000010000 */
[----:B------:R-:W-:Y:S04]  /*0320*/  LDS R21, [R8] ;  /* 0x0000000008157984 */ /* 0x000fe80000000800 */
[----:B------:R-:W0:Y:S04]  /*0330*/  LDS R20, [R7] ;  /* 0x0000000007147984 */ /* 0x000e280000000800 */
[----:B------:R-:W-:Y:S04]  /*0340*/  LDS R27, [R8+0x4] ;  /* 0x00000400081b7984 */ /* 0x000fe80000000800 */
[----:B------:R-:W1:Y:S04]  /*0350*/  LDS R28, [R7+0x84] ;  /* 0x00008400071c7984 */ /* 0x000e680000000800 */
[----:B------:R-:W-:Y:S04]  /*0360*/  LDS R26, [R8+0x8] ;  /* 0x00000800081a7984 */ /* 0x000fe80000000800 */
[----:B------:R-:W2:Y:S04]  /*0370*/  LDS R17, [R7+0x108] ;  /* 0x0001080007117984 */ /* 0x000ea80000000800 */
[----:B------:R-:W-:Y:S04]  /*0380*/  LDS R14, [R8+0xc] ;  /* 0x00000c00080e7984 */ /* 0x000fe80000000800 */
[----:B------:R-:W3:Y:S04]  /*0390*/  LDS R13, [R7+0x18c] ;  /* 0x00018c00070d7984 */ /* 0x000ee80000000800 */
[----:B------:R-:W-:Y:S04]  /*03a0*/  LDS R22, [R8+0x10] ;  /* 0x0000100008167984 */ /* 0x000fe80000000800 */
[----:B------:R-:W4:Y:S04]  /*03b0*/  LDS R23, [R7+0x210] ;  /* 0x0002100007177984 */ /* 0x000f280000000800 */
[----:B------:R-:W-:Y:S04]  /*03c0*/  LDS R24, [R8+0x14] ;  /* 0x0000140008187984 */ /* 0x000fe80000000800 */
[----:B------:R-:W5:Y:S01]  /*03d0*/  LDS R25, [R7+0x294] ;  /* 0x0002940007197984 */ /* 0x000f620000000800 */
[----:B0-----:R-:W-:-:S03]  /*03e0*/  FFMA R16, R21, R20, R16 ;  /* 0x0000001415107223 */ /* 0x001fc60000000010 */
[----:B------:R-:W-:Y:S04]  /*03f0*/  LDS R20, [R8+0x18] ;  /* 0x0000180008147984 */ /* 0x000fe80000000800 */
[----:B------:R-:W0:Y:S01]  /*0400*/  LDS R21, [R7+0x318] ;  /* 0x0003180007157984 */ /* 0x000e220000000800 */
[----:B-1----:R-:W-:-:S03]  /*0410*/  FFMA R27, R27, R28, R16 ;  /* 0x0000001c1b1b7223 */ /* 0x002fc60000000010 */
[----:B------:R-:W-:Y:S04]  /*0420*/  LDS R18, [R8+0x1c] ;  /* 0x00001c0008127984 */ /* 0x000fe80000000800 */
[----:B------:R-:W1:Y:S01]  /*0430*/  LDS R19, [R7+0x39c] ;  /* 0x00039c0007137984 */ /* 0x000e620000000800 */
[----:B--2---:R-:W-:-:S03]  /*0440*/  FFMA R27, R26, R17, R27 ;  /* 0x000000111a1b7223 */ /* 0x004fc6000000001b */
[----:B------:R-:W-:Y:S04]  /*0450*/  LDS R16, [R8+0x20] ;  /* 0x0000200008107984 */ /* 0x000fe80000000800 */
[----:B------:R-:W2:Y:S01]  /*0460*/  LDS R17, [R7+0x420] ;  /* 0x0004200007117984 */ /* 0x000ea20000000800 */
[----:B---3--:R-:W-:-:S03]  /*0470*/  FFMA R27, R14, R13, R27 ;  /* 0x0000000d0e1b7223 */ /* 0x008fc6000000001b */
[----:B------:R-:W-:Y:S04]  /*0480*/  LDS R14, [R8+0x24] ;  /* 0x00002400080e7984 */ /* 0x000fe80000000800 */
[----:B------:R-:W3:Y:S04]  /*0490*/  LDS R15, [R7+0x4a4] ;  /* 0x0004a400070f7984 */ /* 0x000ee80000000800 */
[----:B------:R-:W-:Y:S04]  /*04a0*/  LDS R12, [R8+0x28] ;  /* 0x00002800080c7984 */ /* 0x000fe80000000800 */
[----:B------:R-:W3:Y:S01]  /*04b0*/  LDS R13, [R7+0x528] ;  /* 0x00052800070d7984 */ /* 0x000ee20000000800 */
[----:B----4-:R-:W-:-:S03]  /*04c0*/  FFMA R23, R22, R23, R27 ;  /* 0x0000001716177223 */ /* 0x010fc6000000001b */
[----:B------:R-:W-:Y:S01]  /*04d0*/  LDS R22, [R8+0x2c] ;  /* 0x00002c0008167984 */ /* 0x000fe20000000800 */
[----:B-----5:R-:W-:-:S03]  /*04e0*/  FFMA R25, R24, R25, R23 ;  /* 0x0000001918197223 */ /* 0x020fc60000000017 */
[----:B------:R-:W4:Y:S01]  /*04f0*/  LDS R23, [R7+0x5ac] ;  /* 0x0005ac0007177984 */ /* 0x000f220000000800 */
        /* <DEDUP_REMOVED lines=11> */
[----:B------:R-:W3:Y:S01]  /*05b0*/  LDS R17, [R7+0x7bc] ;  /* 0x0007bc0007117984 */ /* 0x000ee20000000800 */
[----:B------:R-:W-:-:S03]  /*05c0*/  FFMA R27, R12, R13, R15 ;  /* 0x0000000d0c1b7223 */ /* 0x000fc6000000000f */
[----:B------:R-:W-:Y:S04]  /*05d0*/  LDS R12, [R8+0x40] ;  /* 0x00004000080c7984 */ /* 0x000fe80000000800 */
[----:B------:R-:W5:Y:S04]  /*05e0*/  LDS R13, [R7+0x840] ;  /* 0x00084000070d7984 */ /* 0x000f680000000800 */
[----:B------:R-:W-:Y:S04]  /*05f0*/  LDS R14, [R8+0x44] ;  /* 0x00004400080e7984 */ /* 0x000fe80000000800 */
[----:B------:R-:W5:Y:S01]  /*0600*/  LDS R15, [R7+0x8c4] ;  /* 0x0008c400070f7984 */ /* 0x000f620000000800 */
[----:B----4-:R-:W-:-:S03]  /*0610*/  FFMA R23, R22, R23, R27 ;  /* 0x0000001716177223 */ /* 0x010fc6000000001b */
[----:B------:R-:W-:Y:S01]  /*0620*/  LDS R22, [R7+0x948] ;  /* 0x0009480007167984 */ /* 0x000fe20000000800 */
[----:B0-----:R-:W-:-:S03]  /*0630*/  FFMA R25, R24, R25, R23 ;  /* 0x0000001918197223 */ /* 0x001fc60000000017 */
        /* <DEDUP_REMOVED lines=10> */
[----:B-----5:R-:W-:-:S03]  /*06e0*/  FFMA R25, R12, R13, R25 ;  /* 0x0000000d0c197223 */ /* 0x020fc60000000019 */
[----:B------:R-:W-:Y:S04]  /*06f0*/  LDS R13, [R8+0x58] ;  /* 0x00005800080d7984 */ /* 0x000fe80000000800 */
[----:B------:R-:W4:Y:S01]  /*0700*/  LDS R12, [R7+0xb58] ;  /* 0x000b5800070c7984 */ /* 0x000f220000000800 */
[----:B------:R-:W-:-:S03]  /*0710*/  FFMA R26, R14, R15, R25 ;  /* 0x0000000f0e1a7223 */ /* 0x000fc60000000019 */
[----:B------:R-:W-:Y:S04]  /*0720*/  LDS R25, [R8+0x5c] ;  /* 0x00005c0008197984 */ /* 0x000fe80000000800 */
[----:B------:R-:W5:Y:S04]  /*0730*/  LDS R24, [R7+0xbdc] ;  /* 0x000bdc0007187984 */ /* 0x000f680000000800 */
[----:B------:R-:W-:Y:S04]  /*0740*/  LDS R15, [R8+0x60] ;  /* 0x00006000080f7984 */ /* 0x000fe80000000800 */
[----:B------:R-:W5:Y:S01]  /*0750*/  LDS R14, [R7+0xc60] ;  /* 0x000c6000070e7984 */ /* 0x000f620000000800 */
[----:B0-----:R-:W-:-:S04]  /*0760*/  FFMA R23, R23, R22, R26 ;  /* 0x0000001617177223 */ /* 0x001fc8000000001a */
[----:B-1----:R-:W-:Y:S02]  /*0770*/  FFMA R23, R20, R21, R23 ;  /* 0x0000001514177223 */ /* 0x002fe40000000017 */
[----:B------:R-:W-:Y:S02]  /*0780*/  LDS R21, [R8+0x64] ;  /* 0x0000640008157984 */ /* 0x000fe40000000800 */
[----:B--2---:R-:W-:Y:S02]  /*0790*/  FFMA R22, R18, R19, R23 ;  /* 0x0000001312167223 */ /* 0x004fe40000000017 */
[----:B------:R-:W0:Y:S04]  /*07a0*/  LDS R20, [R7+0xce4] ;  /* 0x000ce40007147984 */ /* 0x000e280000000800 */
[----:B------:R-:W-:Y:S01]  /*07b0*/  LDS R18, [R8+0x68] ;  /* 0x0000680008127984 */ /* 0x000fe20000000800 */
[----:B---3--:R-:W-:-:S03]  /*07c0*/  FFMA R22, R17, R16, R22 ;  /* 0x0000001011167223 */ /* 0x008fc60000000016 */
[----:B------:R-:W1:Y:S04]  /*07d0*/  LDS R19, [R7+0xd68] ;  /* 0x000d680007137984 */ /* 0x000e680000000800 */
[----:B------:R-:W-:Y:S01]  /*07e0*/  LDS R16, [R8+0x6c] ;  /* 0x00006c0008107984 */ /* 0x000fe20000000800 */
[----:B----4-:R-:W-:-:S03]  /*07f0*/  FFMA R22, R13, R12, R22 ;  /* 0x0000000c0d167223 */ /* 0x010fc60000000016 */
[----:B------:R-:W2:Y:S04]  /*0800*/  LDS R17, [R7+0xdec] ;  /* 0x000dec0007117984 */ /* 0x000ea80000000800 */
[----:B------:R-:W-:Y:S01]  /*0810*/  LDS R12, [R8+0x70] ;  /* 0x00007000080c7984 */ /* 0x000fe20000000800 */
[----:B-----5:R-:W-:-:S03]  /*0820*/  FFMA R24, R25, R24, R22 ;  /* 0x0000001819187223 */ /* 0x020fc60000000016 */
[----:B------:R-:W3:Y:S04]  /*0830*/  LDS R13, [R7+0xe70] ;  /* 0x000e7000070d7984 */ /* 0x000ee80000000800 */
[----:B------:R-:W-:Y:S01]  /*0840*/  LDS R22, [R8+0x74] ;  /* 0x0000740008167984 */ /* 0x000fe20000000800 */
[----:B------:R-:W-:-:S03]  /*0850*/  FFMA R26, R15, R14, R24 ;  /* 0x0000000e0f1a7223 */ /* 0x000fc60000000018 */
[----:B------:R-:W4:Y:S04]  /*0860*/  LDS R23, [R7+0xef4] ;  /* 0x000ef40007177984 */ /* 0x000f280000000800 */
[----:B------:R-:W-:Y:S04]  /*0870*/  LDS R24, [R8+0x78] ;  /* 0x0000780008187984 */ /* 0x000fe80000000800 */
[----:B------:R-:W5:Y:S04]  /*0880*/  LDS R25, [R7+0xf78] ;  /* 0x000f780007197984 */ /* 0x000f680000000800 */
[----:B------:R-:W-:Y:S04]  /*0890*/  LDS R14, [R8+0x7c] ;  /* 0x00007c00080e7984 */ /* 0x000fe80000000800 */
[----:B------:R-:W5:Y:S01]  /*08a0*/  LDS R15, [R7+0xffc] ;  /* 0x000ffc00070f7984 */ /* 0x000f620000000800 */
[----:B0-----:R-:W-:-:S04]  /*08b0*/  FFMA R21, R21, R20, R26 ;  /* 0x0000001415157223 */ /* 0x001fc8000000001a */
[----:B-1----:R-:W-:-:S04]  /*08c0*/  FFMA R19, R18, R19, R21 ;  /* 0x0000001312137223 */ /* 0x002fc80000000015 */
[----:B--2---:R-:W-:-:S04]  /*08d0*/  FFMA R17, R16, R17, R19 ;  /* 0x0000001110117223 */ /* 0x004fc80000000013 */
[----:B---3--:R-:W-:-:S04]  /*08e0*/  FFMA R13, R12, R13, R17 ;  /* 0x0000000d0c0d7223 */ /* 0x008fc80000000011 */
[----:B----4-:R-:W-:-:S04]  /*08f0*/  FFMA R13, R22, R23, R13 ;  /* 0x00000017160d7223 */ /* 0x010fc8000000000d */
[----:B-----5:R-:W-:-:S04]  /*0900*/  FFMA R13, R24, R25, R13 ;  /* 0x00000019180d7223 */ /* 0x020fc8000000000d */
[----:B------:R-:W-:Y:S01]  /*0910*/  FFMA R16, R14, R15, R13 ;  /* 0x0000000f0e107223 */ /* 0x000fe2000000000d */
[----:B------:R-:W-:Y:S06]  /*0920*/  BAR.SYNC.DEFER_BLOCKING 0x0 ;  /* 0x0000000000007b1d */ /* 0x000fec0000010000 */
[----:B------:R-:W-:Y:S05]  /*0930*/  BRA.U !UP0, `(.L_x_9) ;  /* 0xfffffff908287547 */ /* 0x000fea000b83ffff */
.L_x_8:
[----:B------:R-:W0:Y:S02]  /*0940*/  LDCU.64 UR4, c[0x0][0x398] ;  /* 0x00007300ff0477ac */ /* 0x000e240008000a00 */
[----:B0-----:R-:W-:-:S04]  /*0950*/  ISETP.GE.AND P0, PT, R3, UR5, PT ;  /* 0x0000000503007c0c */ /* 0x001fc8000bf06270 */
[----:B------:R-:W-:-:S13]  /*0960*/  ISETP.GE.OR P0, PT, R2, UR4, P0 ;  /* 0x0000000402007c0c */ /* 0x000fda0008706670 */
[----:B------:R-:W-:Y:S05]  /*0970*/  @P0 EXIT ;  /* 0x000000000000094d */ /* 0x000fea0003800000 */
[----:B------:R-:W0:Y:S01]  /*0980*/  LDC.64 R4, c[0x0][0x390] ;  /* 0x0000e400ff047b82 */ /* 0x000e220000000a00 */
[----:B------:R-:W-:-:S04]  /*0990*/  IMAD R3, R2, UR5, R3 ;  /* 0x0000000502037c24 */ /* 0x000fc8000f8e0203 */
[----:B0-----:R-:W-:-:S05]  /*09a0*/  IMAD.WIDE R2, R3, 0x4, R4 ;  /* 0x0000000403027825 */ /* 0x001fca00078e0204 */
[----:B------:R-:W-:Y:S01]  /*09b0*/  STG.E desc[UR6][R2.64], R16 ;  /* 0x0000001002007986 */ /* 0x000fe2000c101906 */
[----:B------:R-:W-:Y:S05]  /*09c0*/  EXIT ;  /* 0x000000000000794d */ /* 0x000fea0003800000 */
.L_x_10:
        /* <DEDUP_REMOVED lines=11> */
.L_x_12:


//--------------------- .nv.shared._Z12regBlockGemmILi64ELi64ELi8ELi4ELi4EEvPKfS1_Pfiii --------------------------
	.section	.nv.shared._Z12regBlockGemmILi64ELi64ELi8ELi4ELi4EEvPKfS1_Pfiii,"aw",@nobits
	.sectionflags	@""
	.align	4
.nv.shared._Z12regBlockGemmILi64ELi64ELi8ELi4ELi4EEvPKfS1_Pfiii:
	.zero		5184


//--------------------- .nv.shared.reserved.0     --------------------------
	.section	.nv.shared.reserved.0,"aw",@nobits
	.weak		__nv_reservedSMEM_offset_0_alias
	.size		__nv_reservedSMEM_offset_0_alias, 0, 64
	.other		__nv_reservedSMEM_offset_0_alias,@"STO_CUDA_RESERVED_SHARED STV_DEFAULT"
__nv_reservedSMEM_offset_0_alias:
	.zero		0
	.zero		64


//--------------------- .nv.shared._Z9tiledGemmILi32EEvPKfS1_Pfiii --------------------------
	.section	.nv.shared._Z9tiledGemmILi32EEvPKfS1_Pfiii,"aw",@nobits
	.sectionflags	@""
	.align	4
.nv.shared._Z9tiledGemmILi32EEvPKfS1_Pfiii:
	.zero		9472


//--------------------- .nv.constant0._Z12regBlockGemmILi64ELi64ELi8ELi4ELi4EEvPKfS1_Pfiii --------------------------
	.section	.nv.constant0._Z12regBlockGemmILi64ELi64ELi8ELi4ELi4EEvPKfS1_Pfiii,"a",@progbits
	.sectionflags	@""
	.align	4
.nv.constant0._Z12regBlockGemmILi64ELi64ELi8ELi4ELi4EEvPKfS1_Pfiii:
	.zero		932


//--------------------- .nv.constant0._Z9tiledGemmILi32EEvPKfS1_Pfiii --------------------------
	.section	.nv.constant0._Z9tiledGemmILi32EEvPKfS1_Pfiii,"a",@progbits
	.sectionflags	@""
	.align	4
.nv.constant0._Z9tiledGemmILi32EEvPKfS1_Pfiii:
	.zero		932


//--------------------- SYMBOLS --------------------------

	.type		.nv.reservedSmem.offset0,@object
	.size		.nv.reservedSmem.offset0,0x4
	.type		.nv.reservedSmem.cap,@object
	.size		.nv.reservedSmem.cap,0x4
